	.headerflags	@"EF_CUDA_TEXMODE_UNIFIED EF_CUDA_64BIT_ADDRESS EF_CUDA_ACCELERATORS EF_CUDA_SM90 EF_CUDA_VIRTUAL_SM(EF_CUDA_SM90)"
	.elftype	@"ET_EXEC"


//--------------------- .nv.info                  --------------------------
	.section	.nv.info,"",@"SHT_CUDA_INFO"
	.align	4


	//----- nvinfo : EIATTR_REGCOUNT
	.align		4
        /*0000*/ 	.byte	0x04, 0x2f
        /*0002*/ 	.short	(.L_1 - .L_0)
	.align		4
.L_0:
        /*0004*/ 	.word	index@(triton_poi_fused_max_pool2d_with_indices_11)
        /*0008*/ 	.word	0x00000050


	//----- nvinfo : EIATTR_MIN_STACK_SIZE
	.align		4
.L_1:
        /*000c*/ 	.byte	0x04, 0x12
        /*000e*/ 	.short	(.L_3 - .L_2)
	.align		4
.L_2:
        /*0010*/ 	.word	index@(triton_poi_fused_max_pool2d_with_indices_11)
        /*0014*/ 	.word	0x00000000


	//----- nvinfo : EIATTR_FRAME_SIZE
	.align		4
.L_3:
        /*0018*/ 	.byte	0x04, 0x11
        /*001a*/ 	.short	(.L_5 - .L_4)
	.align		4
.L_4:
        /*001c*/ 	.word	index@(triton_poi_fused_max_pool2d_with_indices_11)
        /*0020*/ 	.word	0x00000000


	//----- nvinfo : EIATTR_MIN_STACK_SIZE
	.align		4
.L_5:
        /*0024*/ 	.byte	0x04, 0x12
        /*0026*/ 	.short	(.L_7 - .L_6)
	.align		4
.L_6:
        /*0028*/ 	.word	index@(triton_poi_fused_max_pool2d_with_indices_11)
        /*002c*/ 	.word	0x00000000
.L_7:


//--------------------- .nv.info.triton_poi_fused_max_pool2d_with_indices_11 --------------------------
	.section	.nv.info.triton_poi_fused_max_pool2d_with_indices_11,"",@"SHT_CUDA_INFO"
	.sectionflags	@""
	.align	4


	//----- nvinfo : EIATTR_CUDA_API_VERSION
	.align		4
        /*0000*/ 	.byte	0x04, 0x37
        /*0002*/ 	.short	(.L_9 - .L_8)
.L_8:
        /*0004*/ 	.word	0x0000007c


	//----- nvinfo : EIATTR_KPARAM_INFO
	.align		4
.L_9:
        /*0008*/ 	.byte	0x04, 0x17
        /*000a*/ 	.short	(.L_11 - .L_10)
.L_10:
        /*000c*/ 	.word	0x00000000
        /*0010*/ 	.short	0x0004
        /*0012*/ 	.short	0x001c
        /*0014*/ 	.byte	0x00, 0xf0, 0x11, 0x00


	//----- nvinfo : EIATTR_KPARAM_INFO
	.align		4
.L_11:
        /*0018*/ 	.byte	0x04, 0x17
        /*001a*/ 	.short	(.L_13 - .L_12)
.L_12:
        /*001c*/ 	.word	0x00000000
        /*0020*/ 	.short	0x0003
        /*0022*/ 	.short	0x0018
        /*0024*/ 	.byte	0x00, 0xf0, 0x11, 0x00


	//----- nvinfo : EIATTR_KPARAM_INFO
	.align		4
.L_13:
        /*0028*/ 	.byte	0x04, 0x17
        /*002a*/ 	.short	(.L_15 - .L_14)
.L_14:
        /*002c*/ 	.word	0x00000000
        /*0030*/ 	.short	0x0002
        /*0032*/ 	.short	0x0010
        /*0034*/ 	.byte	0x00, 0xf4, 0x21, 0x00


	//----- nvinfo : EIATTR_KPARAM_INFO
	.align		4
.L_15:
        /*0038*/ 	.byte	0x04, 0x17
        /*003a*/ 	.short	(.L_17 - .L_16)
.L_16:
        /*003c*/ 	.word	0x00000000
        /*0040*/ 	.short	0x0001
        /*0042*/ 	.short	0x0008
        /*0044*/ 	.byte	0x00, 0xf4, 0x21, 0x00


	//----- nvinfo : EIATTR_KPARAM_INFO
	.align		4
.L_17:
        /*0048*/ 	.byte	0x04, 0x17
        /*004a*/ 	.short	(.L_19 - .L_18)
.L_18:
        /*004c*/ 	.word	0x00000000
        /*0050*/ 	.short	0x0000
        /*0052*/ 	.short	0x0000
        /*0054*/ 	.byte	0x00, 0xf4, 0x21, 0x00


	//----- nvinfo : EIATTR_SPARSE_MMA_MASK
	.align		4
.L_19:
        /*0058*/ 	.byte	0x03, 0x50
        /*005a*/ 	.short	0x0000


	//----- nvinfo : EIATTR_MAXREG_COUNT
	.align		4
        /*005c*/ 	.byte	0x03, 0x1b
        /*005e*/ 	.short	0x00ff


	//----- nvinfo : EIATTR_EXIT_INSTR_OFFSETS
	.align		4
        /*0060*/ 	.byte	0x04, 0x1c
        /*0062*/ 	.short	(.L_21 - .L_20)


	//   ....[0]....
.L_20:
        /*0064*/ 	.word	0x00002ec0


	//   ....[1]....
        /*0068*/ 	.word	0x00002ef0


	//----- nvinfo : EIATTR_REQNTID
	.align		4
.L_21:
        /*006c*/ 	.byte	0x04, 0x10
        /*006e*/ 	.short	(.L_23 - .L_22)
.L_22:
        /*0070*/ 	.word	0x00000100
        /*0074*/ 	.word	0x00000001
        /*0078*/ 	.word	0x00000001


	//----- nvinfo : EIATTR_CBANK_PARAM_SIZE
	.align		4
.L_23:
        /*007c*/ 	.byte	0x03, 0x19
        /*007e*/ 	.short	0x0020


	//----- nvinfo : EIATTR_PARAM_CBANK
	.align		4
        /*0080*/ 	.byte	0x04, 0x0a
        /*0082*/ 	.short	(.L_25 - .L_24)
	.align		4
.L_24:
        /*0084*/ 	.word	index@(.nv.constant0.triton_poi_fused_max_pool2d_with_indices_11)
        /*0088*/ 	.short	0x0210
        /*008a*/ 	.short	0x0020


	//----- nvinfo : EIATTR_SW_WAR
	.align		4
.L_25:
        /*008c*/ 	.byte	0x04, 0x36
        /*008e*/ 	.short	(.L_27 - .L_26)
.L_26:
        /*0090*/ 	.word	0x00000008
.L_27:


//--------------------- .nv.callgraph             --------------------------
	.section	.nv.callgraph,"",@"SHT_CUDA_CALLGRAPH"
	.align	4
	.sectionentsize	8
	.align		4
        /*0000*/ 	.word	0x00000000
	.align		4
        /*0004*/ 	.word	0xffffffff
	.align		4
        /*0008*/ 	.word	0x00000000
	.align		4
        /*000c*/ 	.word	0xfffffffe
	.align		4
        /*0010*/ 	.word	0x00000000
	.align		4
        /*0014*/ 	.word	0xfffffffd
	.align		4
        /*0018*/ 	.word	0x00000000
	.align		4
        /*001c*/ 	.word	0xfffffffc


//--------------------- .text.triton_poi_fused_max_pool2d_with_indices_11 --------------------------
	.section	.text.triton_poi_fused_max_pool2d_with_indices_11,"ax",@progbits
	.sectionflags	@"SHF_BARRIERS=1"
	.align	128
        .global         triton_poi_fused_max_pool2d_with_indices_11
        .type           triton_poi_fused_max_pool2d_with_indices_11,@function
        .size           triton_poi_fused_max_pool2d_with_indices_11,(.L_x_1 - triton_poi_fused_max_pool2d_with_indices_11)
        .other          triton_poi_fused_max_pool2d_with_indices_11,@"STO_CUDA_ENTRY STV_DEFAULT"
triton_poi_fused_max_pool2d_with_indices_11:
.text.triton_poi_fused_max_pool2d_with_indices_11:
[----:B------:R-:W0:Y:S01]  /*0000*/  LDC R1, c[0x0][0x28] ;  /* 0x00000a00ff017b82 */ /* 0x000e220000000800 */
[----:B------:R-:W1:Y:S07]  /*0010*/  S2R R7, SR_CTAID.X ;  /* 0x0000000000077919 */ /* 0x000e6e0000002500 */
[----:B------:R-:W2:Y:S01]  /*0020*/  LDC.64 R10, c[0x0][0x210] ;  /* 0x00008400ff0a7b82 */ /* 0x000ea20000000a00 */
[----:B------:R-:W-:Y:S01]  /*0030*/  CS2R R14, SRZ ;  /* 0x00000000000e7805 */ /* 0x000fe2000001ff00 */
[----:B------:R-:W-:Y:S01]  /*0040*/  ULDC.64 UR6, c[0x0][0x208] ;  /* 0x0000820000067ab9 */ /* 0x000fe20000000a00 */
[----:B------:R-:W3:Y:S01]  /*0050*/  S2R R8, SR_TID.X ;  /* 0x0000000000087919 */ /* 0x000ee20000002100 */
[----:B------:R-:W-:Y:S01]  /*0060*/  CS2R R60, SRZ ;  /* 0x00000000003c7805 */ /* 0x000fe2000001ff00 */
[----:B------:R-:W-:Y:S01]  /*0070*/  IMAD.MOV.U32 R59, RZ, RZ, RZ ;  /* 0x000000ffff3b7224 */ /* 0x000fe200078e00ff */
[----:B------:R-:W4:Y:S01]  /*0080*/  S2R R9, SR_CTAID.Y ;  /* 0x0000000000097919 */ /* 0x000f220000002600 */
[----:B------:R-:W-:-:S02]  /*0090*/  IMAD.MOV.U32 R77, RZ, RZ, RZ ;  /* 0x000000ffff4d7224 */ /* 0x000fc400078e00ff */
[----:B-1----:R-:W-:Y:S01]  /*00a0*/  IMAD.SHL.U32 R7, R7, 0x10, RZ ;  /* 0x0000001007077824 */ /* 0x002fe200078e00ff */
[----:B---3--:R-:W-:-:S04]  /*00b0*/  SHF.R.U32.HI R2, RZ, 0x4, R8 ;  /* 0x00000004ff027819 */ /* 0x008fc80000011608 */
[----:B------:R-:W-:Y:S02]  /*00c0*/  LOP3.LUT R0, R7, 0xf, R8, 0xf8, !PT ;  /* 0x0000000f07007812 */ /* 0x000fe400078ef808 */
[----:B------:R-:W-:Y:S02]  /*00d0*/  SGXT.U32 R2, R2, 0x4 ;  /* 0x000000040202781a */ /* 0x000fe40000000000 */
[----:B------:R-:W-:Y:S02]  /*00e0*/  SHF.R.S32.HI R3, RZ, 0x1f, R0 ;  /* 0x0000001fff037819 */ /* 0x000fe40000011400 */
[----:B----4-:R-:W-:Y:S02]  /*00f0*/  PRMT R73, R2, 0x6540, R9 ;  /* 0x0000654002497816 */ /* 0x010fe40000000009 */
[----:B------:R-:W-:Y:S02]  /*0100*/  LEA.HI R3, R3, R0, RZ, 0x5 ;  /* 0x0000000003037211 */ /* 0x000fe400078f28ff */
[----:B------:R-:W-:-:S02]  /*0110*/  ISETP.GE.AND P0, PT, R0, 0x400, PT ;  /* 0x000004000000780c */ /* 0x000fc40003f06270 */
[C---:B------:R-:W-:Y:S01]  /*0120*/  LOP3.LUT R5, R3.reuse, 0x7fffffe0, RZ, 0xc0, !PT ;  /* 0x7fffffe003057812 */ /* 0x040fe200078ec0ff */
[----:B------:R-:W-:Y:S01]  /*0130*/  IMAD.SHL.U32 R3, R3, 0x4, RZ ;  /* 0x0000000403037824 */ /* 0x000fe200078e00ff */
[C---:B------:R-:W-:Y:S02]  /*0140*/  LOP3.LUT R23, R73.reuse, 0x20, RZ, 0xfc, !PT ;  /* 0x0000002049177812 */ /* 0x040fe400078efcff */
[----:B------:R-:W-:Y:S01]  /*0150*/  ISETP.LT.AND P4, PT, R73, 0x100, !P0 ;  /* 0x000001004900780c */ /* 0x000fe20004781270 */
[----:B------:R-:W-:Y:S01]  /*0160*/  IMAD.IADD R5, R0, 0x1, -R5 ;  /* 0x0000000100057824 */ /* 0x000fe200078e0a05 */
[----:B------:R-:W-:Y:S02]  /*0170*/  LOP3.LUT R36, R3, 0xffffff80, RZ, 0xc0, !PT ;  /* 0xffffff8003247812 */ /* 0x000fe400078ec0ff */
[----:B------:R-:W-:Y:S02]  /*0180*/  ISETP.LT.AND P2, PT, R23, 0x100, !P0 ;  /* 0x000001001700780c */ /* 0x000fe40004741270 */
[----:B------:R-:W-:Y:S01]  /*0190*/  LOP3.LUT R3, R73, 0x10, RZ, 0xfc, !PT ;  /* 0x0000001049037812 */ /* 0x000fe200078efcff */
[----:B------:R-:W-:Y:S01]  /*01a0*/  IMAD R36, R5, 0x2, R36 ;  /* 0x0000000205247824 */ /* 0x000fe200078e0224 */
[----:B------:R-:W-:-:S02]  /*01b0*/  LOP3.LUT R21, R73, 0x30, RZ, 0xfc, !PT ;  /* 0x0000003049157812 */ /* 0x000fc400078efcff */
[----:B------:R-:W-:Y:S01]  /*01c0*/  ISETP.LT.AND P1, PT, R3, 0x100, !P0 ;  /* 0x000001000300780c */ /* 0x000fe20004721270 */
[----:B------:R-:W-:Y:S01]  /*01d0*/  IMAD R27, R23, 0x1000, R36 ;  /* 0x00001000171b7824 */ /* 0x000fe200078e0224 */
[----:B------:R-:W-:Y:S01]  /*01e0*/  ISETP.LT.AND P3, PT, R21, 0x100, !P0 ;  /* 0x000001001500780c */ /* 0x000fe20004761270 */
[----:B------:R-:W-:Y:S02]  /*01f0*/  VIADD R68, R36, 0x1 ;  /* 0x0000000124447836 */ /* 0x000fe40000000000 */
[----:B--2---:R-:W-:-:S04]  /*0200*/  IMAD.WIDE R26, R27, 0x4, R10 ;  /* 0x000000041b1a7825 */ /* 0x004fc800078e020a */
[C---:B------:R-:W-:Y:S01]  /*0210*/  IMAD R19, R73.reuse, 0x1000, R36 ;  /* 0x0000100049137824 */ /* 0x040fe200078e0224 */
[----:B------:R1:W2:Y:S01]  /*0220*/  @P2 LDG.E.EL R14, desc[UR6][R26.64] ;  /* 0x000000061a0e2981 */ /* 0x0002a2000c2e1900 */
[----:B------:R-:W-:Y:S02]  /*0230*/  IMAD R33, R73, 0x1000, R68 ;  /* 0x0000100049217824 */ /* 0x000fe400078e0244 */
[----:B------:R-:W-:Y:S01]  /*0240*/  IMAD R25, R3, 0x1000, R36 ;  /* 0x0000100003197824 */ /* 0x000fe200078e0224 */
[----:B------:R-:W-:Y:S01]  /*0250*/  LOP3.LUT R5, R73, 0x50, RZ, 0xfc, !PT ;  /* 0x0000005049057812 */ /* 0x000fe200078efcff */
[----:B------:R-:W-:-:S04]  /*0260*/  IMAD.WIDE R18, R19, 0x4, R10 ;  /* 0x0000000413127825 */ /* 0x000fc800078e020a */
[----:B------:R-:W-:Y:S01]  /*0270*/  IMAD.WIDE R32, R33, 0x4, R10 ;  /* 0x0000000421207825 */ /* 0x000fe200078e020a */
[----:B------:R-:W-:Y:S01]  /*0280*/  ISETP.LT.AND P6, PT, R5, 0x100, !P0 ;  /* 0x000001000500780c */ /* 0x000fe200047c1270 */
[----:B------:R-:W3:Y:S02]  /*0290*/  @P4 LDG.E.EL R60, desc[UR6][R18.64] ;  /* 0x00000006123c4981 */ /* 0x000ee4000c2e1900 */
[----:B-1----:R-:W-:Y:S02]  /*02a0*/  IMAD R27, R3, 0x1000, R68 ;  /* 0x00001000031b7824 */ /* 0x002fe400078e0244 */
[----:B------:R-:W-:Y:S01]  /*02b0*/  IMAD.WIDE R24, R25, 0x4, R10 ;  /* 0x0000000419187825 */ /* 0x000fe200078e020a */
[----:B------:R-:W3:Y:S03]  /*02c0*/  @P4 LDG.E.EL R59, desc[UR6][R32.64] ;  /* 0x00000006203b4981 */ /* 0x000ee6000c2e1900 */
[----:B------:R-:W-:Y:S01]  /*02d0*/  IMAD R29, R21, 0x1000, R36 ;  /* 0x00001000151d7824 */ /* 0x000fe200078e0224 */
[----:B------:R1:W4:Y:S01]  /*02e0*/  @P1 LDG.E.EL R77, desc[UR6][R24.64] ;  /* 0x00000006184d1981 */ /* 0x000322000c2e1900 */
[----:B------:R-:W-:-:S02]  /*02f0*/  IMAD.MOV.U32 R0, RZ, RZ, RZ ;  /* 0x000000ffff007224 */ /* 0x000fc400078e00ff */
[----:B------:R-:W-:-:S04]  /*0300*/  IMAD.WIDE R26, R27, 0x4, R10 ;  /* 0x000000041b1a7825 */ /* 0x000fc800078e020a */
[----:B------:R-:W-:Y:S01]  /*0310*/  IMAD.WIDE R28, R29, 0x4, R10 ;  /* 0x000000041d1c7825 */ /* 0x000fe200078e020a */
[----:B------:R-:W4:Y:S03]  /*0320*/  @P1 LDG.E.EL R0, desc[UR6][R26.64] ;  /* 0x000000061a001981 */ /* 0x000f26000c2e1900 */
[----:B-1----:R-:W-:Y:S01]  /*0330*/  IMAD R25, R5, 0x1000, R36 ;  /* 0x0000100005197824 */ /* 0x002fe200078e0224 */
[----:B------:R-:W-:Y:S01]  /*0340*/  CS2R R12, SRZ ;  /* 0x00000000000c7805 */ /* 0x000fe2000001ff00 */
[----:B------:R-:W-:Y:S01]  /*0350*/  VIADD R76, R36, 0x40 ;  /* 0x00000040244c7836 */ /* 0x000fe20000000000 */
[----:B------:R1:W5:Y:S01]  /*0360*/  @P3 LDG.E.EL R15, desc[UR6][R28.64] ;  /* 0x000000061c0f3981 */ /* 0x000362000c2e1900 */
[----:B------:R-:W-:-:S04]  /*0370*/  IMAD.WIDE R24, R25, 0x4, R10 ;  /* 0x0000000419187825 */ /* 0x000fc800078e020a */
[----:B------:R-:W-:Y:S01]  /*0380*/  IMAD.MOV.U32 R30, RZ, RZ, RZ ;  /* 0x000000ffff1e7224 */ /* 0x000fe200078e00ff */
[----:B------:R1:W2:Y:S02]  /*0390*/  @P6 LDG.E.EL R13, desc[UR6][R24.64] ;  /* 0x00000006180d6981 */ /* 0x0002a4000c2e1900 */
[----:B-1----:R-:W-:-:S04]  /*03a0*/  IMAD R29, R73, 0x1000, R76 ;  /* 0x00001000491d7824 */ /* 0x002fc800078e024c */
[----:B------:R-:W-:-:S04]  /*03b0*/  IMAD.WIDE R28, R29, 0x4, R10 ;  /* 0x000000041d1c7825 */ /* 0x000fc800078e020a */
[----:B0-----:R-:W-:Y:S01]  /*03c0*/  IMAD R25, R3, 0x1000, R76 ;  /* 0x0000100003197824 */ /* 0x001fe200078e024c */
[----:B------:R-:W2:Y:S03]  /*03d0*/  @P4 LDG.E.EL R30, desc[UR6][R28.64] ;  /* 0x000000061c1e4981 */ /* 0x000ea6000c2e1900 */
[----:B------:R-:W-:-:S04]  /*03e0*/  IMAD.WIDE R24, R25, 0x4, R10 ;  /* 0x0000000419187825 */ /* 0x000fc800078e020a */
[----:B------:R-:W-:Y:S01]  /*03f0*/  VIADD R6, R36, 0x41 ;  /* 0x0000004124067836 */ /* 0x000fe20000000000 */
[----:B------:R-:W2:Y:S03]  /*0400*/  @P1 LDG.E.EL R61, desc[UR6][R24.64] ;  /* 0x00000006183d1981 */ /* 0x000ea6000c2e1900 */
[--C-:B------:R-:W-:Y:S01]  /*0410*/  IMAD R35, R73, 0x1000, R6.reuse ;  /* 0x0000100049237824 */ /* 0x100fe200078e0206 */
[----:B------:R-:W-:Y:S01]  /*0420*/  CS2R R52, SRZ ;  /* 0x0000000000347805 */ /* 0x000fe2000001ff00 */
[----:B------:R-:W-:Y:S02]  /*0430*/  IMAD R41, R3, 0x1000, R6 ;  /* 0x0000100003297824 */ /* 0x000fe400078e0206 */
[----:B------:R-:W-:-:S04]  /*0440*/  IMAD.WIDE R34, R35, 0x4, R10 ;  /* 0x0000000423227825 */ /* 0x000fc800078e020a */
[----:B------:R-:W-:Y:S01]  /*0450*/  IMAD.WIDE R40, R41, 0x4, R10 ;  /* 0x0000000429287825 */ /* 0x000fe200078e020a */
[----:B------:R0:W2:Y:S01]  /*0460*/  @P4 LDG.E.EL R53, desc[UR6][R34.64] ;  /* 0x0000000622354981 */ /* 0x0000a2000c2e1900 */
[----:B------:R-:W-:-:S03]  /*0470*/  CS2R R70, SRZ ;  /* 0x0000000000467805 */ /* 0x000fc6000001ff00 */
[----:B------:R-:W2:Y:S01]  /*0480*/  @P1 LDG.E.EL R52, desc[UR6][R40.64] ;  /* 0x0000000628341981 */ /* 0x000ea2000c2e1900 */
[----:B0-----:R-:W-:-:S04]  /*0490*/  IMAD R35, R23, 0x1000, R68 ;  /* 0x0000100017237824 */ /* 0x001fc800078e0244 */
[----:B------:R-:W-:-:S05]  /*04a0*/  IMAD.WIDE R34, R35, 0x4, R10 ;  /* 0x0000000423227825 */ /* 0x000fca00078e020a */
[----:B------:R-:W2:Y:S01]  /*04b0*/  @P2 LDG.E.EL R71, desc[UR6][R34.64] ;  /* 0x0000000622472981 */ /* 0x000ea2000c2e1900 */
[C---:B------:R-:W-:Y:S02]  /*04c0*/  IMAD R39, R23.reuse, 0x1000, R76 ;  /* 0x0000100017277824 */ /* 0x040fe400078e024c */
[----:B------:R-:W-:Y:S02]  /*04d0*/  IMAD R31, R23, 0x1000, R6 ;  /* 0x00001000171f7824 */ /* 0x000fe400078e0206 */
[----:B------:R-:W-:Y:S02]  /*04e0*/  IMAD R23, R21, 0x1000, R68 ;  /* 0x0000100015177824 */ /* 0x000fe400078e0244 */
[----:B------:R-:W-:Y:S02]  /*04f0*/  IMAD.MOV.U32 R72, RZ, RZ, RZ ;  /* 0x000000ffff487224 */ /* 0x000fe400078e00ff */
[----:B------:R-:W-:Y:S01]  /*0500*/  IMAD.WIDE R22, R23, 0x4, R10 ;  /* 0x0000000417167825 */ /* 0x000fe200078e020a */
[----:B------:R-:W-:-:S04]  /*0510*/  LOP3.LUT R33, R73, 0x60, RZ, 0xfc, !PT ;  /* 0x0000006049217812 */ /* 0x000fc800078efcff */
[----:B------:R-:W5:Y:S01]  /*0520*/  @P3 LDG.E.EL R72, desc[UR6][R22.64] ;  /* 0x0000000616483981 */ /* 0x000f62000c2e1900 */
[C---:B------:R-:W-:Y:S02]  /*0530*/  ISETP.LT.AND P4, PT, R33.reuse, 0x100, !P0 ;  /* 0x000001002100780c */ /* 0x040fe40004781270 */
[----:B------:R-:W-:Y:S01]  /*0540*/  CS2R R62, SRZ ;  /* 0x00000000003e7805 */ /* 0x000fe2000001ff00 */
[----:B------:R-:W-:Y:S02]  /*0550*/  IMAD R29, R33, 0x1000, R36 ;  /* 0x00001000211d7824 */ /* 0x000fe400078e0224 */
[----:B------:R-:W-:Y:S01]  /*0560*/  IMAD.WIDE R38, R39, 0x4, R10 ;  /* 0x0000000427267825 */ /* 0x000fe200078e020a */
[----:B------:R-:W-:-:S03]  /*0570*/  CS2R R64, SRZ ;  /* 0x0000000000407805 */ /* 0x000fc6000001ff00 */
[----:B------:R-:W-:Y:S01]  /*0580*/  IMAD.WIDE R28, R29, 0x4, R10 ;  /* 0x000000041d1c7825 */ /* 0x000fe200078e020a */
[----:B------:R-:W2:Y:S04]  /*0590*/  @P2 LDG.E.EL R62, desc[UR6][R38.64] ;  /* 0x00000006263e2981 */ /* 0x000ea8000c2e1900 */
[----:B------:R0:W2:Y:S01]  /*05a0*/  @P4 LDG.E.EL R64, desc[UR6][R28.64] ;  /* 0x000000061c404981 */ /* 0x0000a2000c2e1900 */
[----:B------:R-:W-:Y:S02]  /*05b0*/  IMAD.MOV.U32 R3, RZ, RZ, RZ ;  /* 0x000000ffff037224 */ /* 0x000fe400078e00ff */
[----:B0-----:R-:W-:-:S04]  /*05c0*/  IMAD R29, R21, 0x1000, R76 ;  /* 0x00001000151d7824 */ /* 0x001fc800078e024c */
[----:B------:R-:W-:-:S05]  /*05d0*/  IMAD.WIDE R28, R29, 0x4, R10 ;  /* 0x000000041d1c7825 */ /* 0x000fca00078e020a */
[----:B------:R-:W2:Y:S01]  /*05e0*/  @P3 LDG.E.EL R3, desc[UR6][R28.64] ;  /* 0x000000061c033981 */ /* 0x000ea2000c2e1900 */
[----:B------:R-:W-:Y:S01]  /*05f0*/  CS2R R26, SRZ ;  /* 0x00000000001a7805 */ /* 0x000fe2000001ff00 */
[----:B------:R-:W-:Y:S02]  /*0600*/  IMAD R37, R21, 0x1000, R6 ;  /* 0x0000100015257824 */ /* 0x000fe400078e0206 */
[----:B------:R-:W-:Y:S01]  /*0610*/  IMAD.WIDE R20, R31, 0x4, R10 ;  /* 0x000000041f147825 */ /* 0x000fe200078e020a */
[----:B------:R-:W-:-:S04]  /*0620*/  LOP3.LUT R17, R73, 0x40, RZ, 0xfc, !PT ;  /* 0x0000004049117812 */ /* 0x000fc800078efcff */
[----:B------:R-:W2:Y:S01]  /*0630*/  @P2 LDG.E.EL R27, desc[UR6][R20.64] ;  /* 0x00000006141b2981 */ /* 0x000ea2000c2e1900 */
[----:B------:R-:W-:Y:S01]  /*0640*/  ISETP.LT.AND P5, PT, R17, 0x100, !P0 ;  /* 0x000001001100780c */ /* 0x000fe200047a1270 */
[----:B------:R-:W-:-:S04]  /*0650*/  IMAD.WIDE R34, R37, 0x4, R10 ;  /* 0x0000000425227825 */ /* 0x000fc800078e020a */
[----:B------:R-:W-:Y:S01]  /*0660*/  IMAD R19, R17, 0x1000, R36 ;  /* 0x0000100011137824 */ /* 0x000fe200078e0224 */
[----:B------:R-:W2:Y:S03]  /*0670*/  @P3 LDG.E.EL R26, desc[UR6][R34.64] ;  /* 0x00000006221a3981 */ /* 0x000ea6000c2e1900 */
[----:B------:R-:W-:-:S04]  /*0680*/  IMAD.WIDE R18, R19, 0x4, R10 ;  /* 0x0000000413127825 */ /* 0x000fc800078e020a */
[----:B------:R-:W-:Y:S01]  /*0690*/  IMAD R25, R17, 0x1000, R68 ;  /* 0x0000100011197824 */ /* 0x000fe200078e0244 */
[----:B------:R0:W2:Y:S03]  /*06a0*/  @P5 LDG.E.EL R12, desc[UR6][R18.64] ;  /* 0x00000006120c5981 */ /* 0x0000a6000c2e1900 */
[----:B------:R-:W-:Y:S01]  /*06b0*/  IMAD.WIDE R38, R25, 0x4, R10 ;  /* 0x0000000419267825 */ /* 0x000fe200078e020a */
[----:B0-----:R-:W-:-:S03]  /*06c0*/  CS2R R18, SRZ ;  /* 0x0000000000127805 */ /* 0x001fc6000001ff00 */
[----:B------:R-:W-:-:S03]  /*06d0*/  IMAD R31, R17, 0x1000, R76 ;  /* 0x00001000111f7824 */ /* 0x000fc600078e024c */
[----:B------:R0:W2:Y:S01]  /*06e0*/  @P5 LDG.E.EL R19, desc[UR6][R38.64] ;  /* 0x0000000626135981 */ /* 0x0000a2000c2e1900 */
[----:B------:R-:W-:Y:S02]  /*06f0*/  IMAD R37, R17, 0x1000, R6 ;  /* 0x0000100011257824 */ /* 0x000fe400078e0206 */
[----:B------:R-:W-:-:S04]  /*0700*/  IMAD R17, R5, 0x1000, R68 ;  /* 0x0000100005117824 */ /* 0x000fc800078e0244 */
[----:B------:R-:W-:-:S05]  /*0710*/  IMAD.WIDE R28, R17, 0x4, R10 ;  /* 0x00000004111c7825 */ /* 0x000fca00078e020a */
[----:B------:R1:W2:Y:S01]  /*0720*/  @P6 LDG.E.EL R18, desc[UR6][R28.64] ;  /* 0x000000061c126981 */ /* 0x0002a2000c2e1900 */
[----:B------:R-:W-:-:S05]  /*0730*/  IMAD.WIDE R22, R31, 0x4, R10 ;  /* 0x000000041f167825 */ /* 0x000fca00078e020a */
[----:B------:R-:W2:Y:S01]  /*0740*/  @P5 LDG.E.EL R70, desc[UR6][R22.64] ;  /* 0x0000000616465981 */ /* 0x000ea2000c2e1900 */
[----:B------:R-:W-:-:S04]  /*0750*/  IMAD R21, R5, 0x1000, R76 ;  /* 0x0000100005157824 */ /* 0x000fc800078e024c */
[----:B------:R-:W-:-:S05]  /*0760*/  IMAD.WIDE R16, R21, 0x4, R10 ;  /* 0x0000000415107825 */ /* 0x000fca00078e020a */
[----:B------:R-:W2:Y:S01]  /*0770*/  @P6 LDG.E.EL R63, desc[UR6][R16.64] ;  /* 0x00000006103f6981 */ /* 0x000ea2000c2e1900 */
[----:B------:R-:W-:Y:S01]  /*0780*/  CS2R R24, SRZ ;  /* 0x0000000000187805 */ /* 0x000fe2000001ff00 */
[----:B------:R-:W-:Y:S02]  /*0790*/  IMAD R35, R5, 0x1000, R6 ;  /* 0x0000100005237824 */ /* 0x000fe400078e0206 */
[----:B------:R-:W-:-:S05]  /*07a0*/  IMAD.WIDE R4, R37, 0x4, R10 ;  /* 0x0000000425047825 */ /* 0x000fca00078e020a */
[----:B------:R-:W5:Y:S01]  /*07b0*/  @P5 LDG.E.EL R25, desc[UR6][R4.64] ;  /* 0x0000000604195981 */ /* 0x000f62000c2e1900 */
[----:B------:R-:W-:Y:S01]  /*07c0*/  LOP3.LUT R43, R73, 0x70, RZ, 0xfc, !PT ;  /* 0x00000070492b7812 */ /* 0x000fe200078efcff */
[----:B------:R-:W-:-:S03]  /*07d0*/  IMAD.WIDE R20, R35, 0x4, R10 ;  /* 0x0000000423147825 */ /* 0x000fc600078e020a */
[C---:B------:R-:W-:Y:S01]  /*07e0*/  ISETP.LT.AND P5, PT, R43.reuse, 0x100, !P0 ;  /* 0x000001002b00780c */ /* 0x040fe200047a1270 */
[----:B0-----:R-:W-:Y:S01]  /*07f0*/  IMAD R39, R43, 0x1000, R36 ;  /* 0x000010002b277824 */ /* 0x001fe200078e0224 */
[----:B------:R-:W5:Y:S01]  /*0800*/  @P6 LDG.E.EL R24, desc[UR6][R20.64] ;  /* 0x0000000614186981 */ /* 0x000f62000c2e1900 */
[----:B------:R-:W-:Y:S01]  /*0810*/  LOP3.LUT R41, R73, 0x80, RZ, 0xfc, !PT ;  /* 0x0000008049297812 */ /* 0x000fe200078efcff */
[----:B------:R-:W-:Y:S02]  /*0820*/  IMAD.MOV.U32 R69, RZ, RZ, RZ ;  /* 0x000000ffff457224 */ /* 0x000fe400078e00ff */
[----:B------:R-:W-:Y:S01]  /*0830*/  IMAD.WIDE R38, R39, 0x4, R10 ;  /* 0x0000000427267825 */ /* 0x000fe200078e020a */
[----:B------:R-:W-:-:S03]  /*0840*/  ISETP.LT.AND P6, PT, R41, 0x100, !P0 ;  /* 0x000001002900780c */ /* 0x000fc600047c1270 */
[----:B------:R-:W-:Y:S01]  /*0850*/  IMAD R49, R33, 0x1000, R68 ;  /* 0x0000100021317824 */ /* 0x000fe200078e0244 */
[----:B-1----:R-:W-:Y:S01]  /*0860*/  CS2R R28, SRZ ;  /* 0x00000000001c7805 */ /* 0x002fe2000001ff00 */
[----:B------:R-:W-:Y:S01]  /*0870*/  IMAD R35, R41, 0x1000, R36 ;  /* 0x0000100029237824 */ /* 0x000fe200078e0224 */
[----:B------:R0:W5:Y:S01]  /*0880*/  @P5 LDG.E.EL R69, desc[UR6][R38.64] ;  /* 0x0000000626455981 */ /* 0x000162000c2e1900 */
[----:B------:R-:W-:Y:S01]  /*0890*/  IMAD.MOV.U32 R32, RZ, RZ, RZ ;  /* 0x000000ffff207224 */ /* 0x000fe200078e00ff */
[----:B------:R-:W-:Y:S01]  /*08a0*/  LOP3.LUT R45, R73, 0xa0, RZ, 0xfc, !PT ;  /* 0x000000a0492d7812 */ /* 0x000fe200078efcff */
[----:B------:R-:W-:-:S04]  /*08b0*/  IMAD.WIDE R34, R35, 0x4, R10 ;  /* 0x0000000423227825 */ /* 0x000fc800078e020a */
[----:B0-----:R-:W-:Y:S01]  /*08c0*/  IMAD.WIDE R38, R49, 0x4, R10 ;  /* 0x0000000431267825 */ /* 0x001fe200078e020a */
[----:B------:R-:W-:Y:S01]  /*08d0*/  LOP3.LUT R47, R73, 0x90, RZ, 0xfc, !PT ;  /* 0x00000090492f7812 */ /* 0x000fe200078efcff */
[----:B------:R0:W5:Y:S01]  /*08e0*/  @P6 LDG.E.EL R32, desc[UR6][R34.64] ;  /* 0x0000000622206981 */ /* 0x000162000c2e1900 */
[----:B------:R-:W-:-:S03]  /*08f0*/  ISETP.LT.AND P2, PT, R45, 0x100, !P0 ;  /* 0x000001002d00780c */ /* 0x000fc60004741270 */
[----:B------:R-:W5:Y:S01]  /*0900*/  @P4 LDG.E.EL R29, desc[UR6][R38.64] ;  /* 0x00000006261d4981 */ /* 0x000f62000c2e1900 */
[----:B------:R-:W-:Y:S01]  /*0910*/  IMAD R51, R33, 0x1000, R76 ;  /* 0x0000100021337824 */ /* 0x000fe200078e024c */
[----:B------:R-:W-:Y:S01]  /*0920*/  LOP3.LUT R55, R73, 0xb0, RZ, 0xfc, !PT ;  /* 0x000000b049377812 */ /* 0x000fe200078efcff */
[----:B------:R-:W-:Y:S02]  /*0930*/  IMAD R17, R45, 0x1000, R36 ;  /* 0x000010002d117824 */ /* 0x000fe400078e0224 */
[----:B0-----:R-:W-:Y:S02]  /*0940*/  IMAD R35, R33, 0x1000, R6 ;  /* 0x0000100021237824 */ /* 0x001fe400078e0206 */
[----:B------:R-:W-:Y:S01]  /*0950*/  IMAD R33, R43, 0x1000, R68 ;  /* 0x000010002b217824 */ /* 0x000fe200078e0244 */
[----:B------:R-:W-:Y:S01]  /*0960*/  ISETP.LT.AND P1, PT, R47, 0x100, !P0 ;  /* 0x000001002f00780c */ /* 0x000fe20004721270 */
[----:B------:R-:W-:Y:S01]  /*0970*/  IMAD.MOV.U32 R37, RZ, RZ, RZ ;  /* 0x000000ffff257224 */ /* 0x000fe200078e00ff */
[----:B------:R-:W-:Y:S01]  /*0980*/  ISETP.LT.AND P3, PT, R55, 0x100, !P0 ;  /* 0x000001003700780c */ /* 0x000fe20004761270 */
[----:B------:R-:W-:-:S04]  /*0990*/  IMAD.WIDE R48, R33, 0x4, R10 ;  /* 0x0000000421307825 */ /* 0x000fc800078e020a */
[----:B------:R-:W-:Y:S01]  /*09a0*/  IMAD R21, R47, 0x1000, R36 ;  /* 0x000010002f157824 */ /* 0x000fe200078e0224 */
[----:B------:R-:W5:Y:S01]  /*09b0*/  @P5 LDG.E.EL R28, desc[UR6][R48.64] ;  /* 0x00000006301c5981 */ /* 0x000f62000c2e1900 */
[----:B------:R-:W-:-:S04]  /*09c0*/  IMAD.WIDE R16, R17, 0x4, R10 ;  /* 0x0000000411107825 */ /* 0x000fc800078e020a */
[----:B------:R-:W-:Y:S01]  /*09d0*/  IMAD R5, R55, 0x1000, R36 ;  /* 0x0000100037057824 */ /* 0x000fe200078e0224 */
[----:B------:R0:W5:Y:S01]  /*09e0*/  @P2 LDG.E.EL R37, desc[UR6][R16.64] ;  /* 0x0000000610252981 */ /* 0x000162000c2e1900 */
[----:B------:R-:W-:Y:S02]  /*09f0*/  IMAD.MOV.U32 R31, RZ, RZ, RZ ;  /* 0x000000ffff1f7224 */ /* 0x000fe400078e00ff */
[----:B------:R-:W-:-:S04]  /*0a00*/  IMAD.WIDE R20, R21, 0x4, R10 ;  /* 0x0000000415147825 */ /* 0x000fc800078e020a */
[----:B------:R-:W-:Y:S01]  /*0a10*/  IMAD.MOV.U32 R42, RZ, RZ, RZ ;  /* 0x000000ffff2a7224 */ /* 0x000fe200078e00ff */
[----:B------:R1:W5:Y:S01]  /*0a20*/  @P1 LDG.E.EL R31, desc[UR6][R20.64] ;  /* 0x00000006141f1981 */ /* 0x000362000c2e1900 */
[----:B------:R-:W-:-:S04]  /*0a30*/  IMAD.WIDE R4, R5, 0x4, R10 ;  /* 0x0000000405047825 */ /* 0x000fc800078e020a */
[----:B0-----:R-:W-:Y:S01]  /*0a40*/  IMAD R17, R43, 0x1000, R76 ;  /* 0x000010002b117824 */ /* 0x001fe200078e024c */
[----:B------:R-:W-:Y:S01]  /*0a50*/  CS2R R66, SRZ ;  /* 0x0000000000427805 */ /* 0x000fe2000001ff00 */
[----:B------:R0:W5:Y:S01]  /*0a60*/  @P3 LDG.E.EL R42, desc[UR6][R4.64] ;  /* 0x00000006042a3981 */ /* 0x000162000c2e1900 */
[----:B------:R-:W-:Y:S01]  /*0a70*/  CS2R R22, SRZ ;  /* 0x0000000000167805 */ /* 0x000fe2000001ff00 */
[----:B------:R-:W-:-:S04]  /*0a80*/  IMAD.WIDE R16, R17, 0x4, R10 ;  /* 0x0000000411107825 */ /* 0x000fc800078e020a */
[----:B-1----:R-:W-:Y:S01]  /*0a90*/  IMAD.WIDE R20, R51, 0x4, R10 ;  /* 0x0000000433147825 */ /* 0x002fe200078e020a */
[----:B------:R-:W5:Y:S03]  /*0aa0*/  @P5 LDG.E.EL R65, desc[UR6][R16.64] ;  /* 0x0000000610415981 */ /* 0x000f66000c2e1900 */
[----:B------:R-:W-:Y:S01]  /*0ab0*/  IMAD R51, R43, 0x1000, R6 ;  /* 0x000010002b337824 */ /* 0x000fe200078e0206 */
[----:B------:R1:W5:Y:S01]  /*0ac0*/  @P4 LDG.E.EL R66, desc[UR6][R20.64] ;  /* 0x0000000614424981 */ /* 0x000362000c2e1900 */
[----:B0-----:R-:W-:-:S04]  /*0ad0*/  IMAD.WIDE R4, R35, 0x4, R10 ;  /* 0x0000000423047825 */ /* 0x001fc800078e020a */
[----:B------:R-:W-:Y:S01]  /*0ae0*/  IMAD R57, R41, 0x1000, R6 ;  /* 0x0000100029397824 */ /* 0x000fe200078e0206 */
[----:B------:R-:W-:Y:S01]  /*0af0*/  LOP3.LUT R56, R73, 0xc0, RZ, 0xfc, !PT ;  /* 0x000000c049387812 */ /* 0x000fe200078efcff */
[C---:B------:R-:W-:Y:S01]  /*0b00*/  IMAD R35, R41.reuse, 0x1000, R68 ;  /* 0x0000100029237824 */ /* 0x040fe200078e0244 */
[----:B------:R0:W5:Y:S01]  /*0b10*/  @P4 LDG.E.EL R23, desc[UR6][R4.64] ;  /* 0x0000000604174981 */ /* 0x000162000c2e1900 */
[----:B------:R-:W-:Y:S02]  /*0b20*/  IMAD R43, R41, 0x1000, R76 ;  /* 0x00001000292b7824 */ /* 0x000fe400078e024c */
[----:B------:R-:W-:Y:S01]  /*0b30*/  IMAD.WIDE R38, R51, 0x4, R10 ;  /* 0x0000000433267825 */ /* 0x000fe200078e020a */
[----:B-1----:R-:W-:-:S03]  /*0b40*/  CS2R R20, SRZ ;  /* 0x0000000000147805 */ /* 0x002fc6000001ff00 */
[--C-:B------:R-:W-:Y:S01]  /*0b50*/  IMAD.WIDE R16, R57, 0x4, R10.reuse ;  /* 0x0000000439107825 */ /* 0x100fe200078e020a */
[----:B------:R-:W-:Y:S01]  /*0b60*/  LOP3.LUT R57, R73, 0xd0, RZ, 0xfc, !PT ;  /* 0x000000d049397812 */ /* 0x000fe200078efcff */
[----:B------:R1:W5:Y:S02]  /*0b70*/  @P5 LDG.E.EL R22, desc[UR6][R38.64] ;  /* 0x0000000626165981 */ /* 0x000364000c2e1900 */
[----:B------:R-:W-:Y:S02]  /*0b80*/  IMAD.MOV.U32 R33, RZ, RZ, RZ ;  /* 0x000000ffff217224 */ /* 0x000fe400078e00ff */
[----:B------:R-:W-:Y:S02]  /*0b90*/  IMAD.MOV.U32 R34, RZ, RZ, RZ ;  /* 0x000000ffff227224 */ /* 0x000fe400078e00ff */
[--C-:B------:R-:W-:Y:S01]  /*0ba0*/  IMAD.WIDE R40, R35, 0x4, R10.reuse ;  /* 0x0000000423287825 */ /* 0x100fe200078e020a */
[----:B------:R-:W-:Y:S01]  /*0bb0*/  ISETP.LT.AND P4, PT, R56, 0x100, !P0 ;  /* 0x000001003800780c */ /* 0x000fe20004781270 */
[----:B------:R1:W5:Y:S02]  /*0bc0*/  @P6 LDG.E.EL R21, desc[UR6][R16.64] ;  /* 0x0000000610156981 */ /* 0x000364000c2e1900 */
[----:B0-----:R-:W-:Y:S01]  /*0bd0*/  IMAD.WIDE R4, R43, 0x4, R10 ;  /* 0x000000042b047825 */ /* 0x001fe200078e020a */
[----:B------:R-:W-:Y:S01]  /*0be0*/  LOP3.LUT R58, R73, 0xe0, RZ, 0xfc, !PT ;  /* 0x000000e0493a7812 */ /* 0x000fe200078efcff */
[----:B------:R-:W5:Y:S01]  /*0bf0*/  @P6 LDG.E.EL R33, desc[UR6][R40.64] ;  /* 0x0000000628216981 */ /* 0x000f62000c2e1900 */
[----:B------:R-:W-:-:S02]  /*0c00*/  ISETP.LT.AND P5, PT, R57, 0x100, !P0 ;  /* 0x000001003900780c */ /* 0x000fc400047a1270 */
[----:B------:R-:W-:Y:S01]  /*0c10*/  LOP3.LUT R73, R73, 0xf0, RZ, 0xfc, !PT ;  /* 0x000000f049497812 */ /* 0x000fe200078efcff */
[----:B------:R0:W5:Y:S01]  /*0c20*/  @P6 LDG.E.EL R34, desc[UR6][R4.64] ;  /* 0x0000000604226981 */ /* 0x000162000c2e1900 */
[--C-:B------:R-:W-:Y:S01]  /*0c30*/  IMAD R35, R56, 0x1000, R36.reuse ;  /* 0x0000100038237824 */ /* 0x100fe200078e0224 */
[C---:B------:R-:W-:Y:S01]  /*0c40*/  ISETP.LT.AND P6, PT, R58.reuse, 0x100, !P0 ;  /* 0x000001003a00780c */ /* 0x040fe200047c1270 */
[----:B-1----:R-:W-:Y:S01]  /*0c50*/  IMAD R39, R57, 0x1000, R36 ;  /* 0x0000100039277824 */ /* 0x002fe200078e0224 */
[----:B------:R-:W-:Y:S01]  /*0c60*/  ISETP.LT.AND P0, PT, R73, 0x100, !P0 ;  /* 0x000001004900780c */ /* 0x000fe20004701270 */
[----:B------:R-:W-:Y:S01]  /*0c70*/  IMAD.MOV.U32 R43, RZ, RZ, RZ ;  /* 0x000000ffff2b7224 */ /* 0x000fe200078e00ff */
[----:B------:R-:W-:Y:S01]  /*0c80*/  CS2R R48, SRZ ;  /* 0x0000000000307805 */ /* 0x000fe2000001ff00 */
[----:B------:R-:W-:Y:S02]  /*0c90*/  IMAD R51, R47, 0x1000, R76 ;  /* 0x000010002f337824 */ /* 0x000fe400078e024c */
[----:B------:R-:W-:-:S02]  /*0ca0*/  IMAD R17, R58, 0x1000, R36 ;  /* 0x000010003a117824 */ /* 0x000fc400078e0224 */
[----:B0-----:R-:W-:-:S04]  /*0cb0*/  IMAD.WIDE R4, R35, 0x4, R10 ;  /* 0x0000000423047825 */ /* 0x001fc800078e020a */
[----:B------:R-:W-:Y:S01]  /*0cc0*/  IMAD.WIDE R38, R39, 0x4, R10 ;  /* 0x0000000427267825 */ /* 0x000fe200078e020a */
[----:B------:R0:W5:Y:S03]  /*0cd0*/  @P4 LDG.E.EL R43, desc[UR6][R4.64] ;  /* 0x00000006042b4981 */ /* 0x000166000c2e1900 */
[----:B------:R-:W-:Y:S01]  /*0ce0*/  IMAD R41, R73, 0x1000, R36 ;  /* 0x0000100049297824 */ /* 0x000fe200078e0224 */
[----:B------:R1:W5:Y:S01]  /*0cf0*/  @P5 LDG.E.EL R48, desc[UR6][R38.64] ;  /* 0x0000000626305981 */ /* 0x000362000c2e1900 */
[C---:B------:R-:W-:Y:S02]  /*0d00*/  IMAD R35, R47.reuse, 0x1000, R68 ;  /* 0x000010002f237824 */ /* 0x040fe400078e0244 */
[----:B------:R-:W-:Y:S02]  /*0d10*/  IMAD R75, R47, 0x1000, R6 ;  /* 0x000010002f4b7824 */ /* 0x000fe400078e0206 */
[----:B------:R-:W-:-:S04]  /*0d20*/  IMAD.WIDE R46, R51, 0x4, R10 ;  /* 0x00000004332e7825 */ /* 0x000fc800078e020a */
[----:B------:R-:W-:Y:S02]  /*0d30*/  IMAD R51, R45, 0x1000, R68 ;  /* 0x000010002d337824 */ /* 0x000fe400078e0244 */
[----:B------:R-:W-:-:S04]  /*0d40*/  IMAD.WIDE R16, R17, 0x4, R10 ;  /* 0x0000000411107825 */ /* 0x000fc800078e020a */
[--C-:B------:R-:W-:Y:S01]  /*0d50*/  IMAD.WIDE R40, R41, 0x4, R10.reuse ;  /* 0x0000000429287825 */ /* 0x100fe200078e020a */
[----:B------:R-:W5:Y:S03]  /*0d60*/  @P6 LDG.E.EL R67, desc[UR6][R16.64] ;  /* 0x0000000610436981 */ /* 0x000f66000c2e1900 */
[----:B------:R-:W-:Y:S01]  /*0d70*/  IMAD.MOV.U32 R36, RZ, RZ, RZ ;  /* 0x000000ffff247224 */ /* 0x000fe200078e00ff */
[----:B------:R3:W5:Y:S01]  /*0d80*/  @P0 LDG.E.EL R49, desc[UR6][R40.64] ;  /* 0x0000000628310981 */ /* 0x000762000c2e1900 */
[----:B0-----:R-:W-:-:S04]  /*0d90*/  IMAD.WIDE R4, R35, 0x4, R10 ;  /* 0x0000000423047825 */ /* 0x001fc800078e020a */
[----:B-1----:R-:W-:Y:S01]  /*0da0*/  IMAD.MOV.U32 R38, RZ, RZ, RZ ;  /* 0x000000ffff267224 */ /* 0x002fe200078e00ff */
[----:B------:R0:W5:Y:S01]  /*0db0*/  @P1 LDG.E.EL R36, desc[UR6][R4.64] ;  /* 0x0000000604241981 */ /* 0x000162000c2e1900 */
[----:B------:R-:W-:Y:S02]  /*0dc0*/  IMAD R39, R45, 0x1000, R76 ;  /* 0x000010002d277824 */ /* 0x000fe400078e024c */
[----:B------:R-:W-:Y:S01]  /*0dd0*/  IMAD.WIDE R50, R51, 0x4, R10 ;  /* 0x0000000433327825 */ /* 0x000fe200078e020a */
[----:B---3--:R-:W-:-:S03]  /*0de0*/  CS2R R40, SRZ ;  /* 0x0000000000287805 */ /* 0x008fc6000001ff00 */
[----:B------:R-:W-:Y:S01]  /*0df0*/  IMAD.WIDE R16, R75, 0x4, R10 ;  /* 0x000000044b107825 */ /* 0x000fe200078e020a */
[----:B------:R1:W3:Y:S03]  /*0e00*/  @P2 LDG.E.EL R38, desc[UR6][R50.64] ;  /* 0x0000000632262981 */ /* 0x0002e6000c2e1900 */
[----:B------:R-:W-:Y:S01]  /*0e10*/  IMAD R45, R45, 0x1000, R6 ;  /* 0x000010002d2d7824 */ /* 0x000fe200078e0206 */
[----:B------:R4:W3:Y:S01]  /*0e20*/  @P1 LDG.E.EL R20, desc[UR6][R16.64] ;  /* 0x0000000610141981 */ /* 0x0008e2000c2e1900 */
[----:B0-----:R-:W-:-:S04]  /*0e30*/  IMAD.WIDE R4, R39, 0x4, R10 ;  /* 0x0000000427047825 */ /* 0x001fc800078e020a */
[C---:B------:R-:W-:Y:S01]  /*0e40*/  IMAD R75, R55.reuse, 0x1000, R76 ;  /* 0x00001000374b7824 */ /* 0x040fe200078e024c */
[----:B------:R0:W3:Y:S01]  /*0e50*/  @P2 LDG.E.EL R41, desc[UR6][R4.64] ;  /* 0x0000000604292981 */ /* 0x0000e2000c2e1900 */
[----:B-1----:R-:W-:Y:S02]  /*0e60*/  IMAD R51, R55, 0x1000, R6 ;  /* 0x0000100037337824 */ /* 0x002fe400078e0206 */
[----:B------:R-:W-:Y:S02]  /*0e70*/  IMAD.MOV.U32 R35, RZ, RZ, RZ ;  /* 0x000000ffff237224 */ /* 0x000fe400078e00ff */
[----:B------:R-:W-:Y:S02]  /*0e80*/  IMAD.MOV.U32 R54, RZ, RZ, RZ ;  /* 0x000000ffff367224 */ /* 0x000fe400078e00ff */
[--C-:B------:R-:W-:Y:S02]  /*0e90*/  IMAD.WIDE R44, R45, 0x4, R10.reuse ;  /* 0x000000042d2c7825 */ /* 0x100fe400078e020a */
[----:B------:R1:W3:Y:S02]  /*0ea0*/  @P1 LDG.E.EL R35, desc[UR6][R46.64] ;  /* 0x000000062e231981 */ /* 0x0002e4000c2e1900 */
[----:B----4-:R-:W-:-:S02]  /*0eb0*/  IMAD.WIDE R16, R75, 0x4, R10 ;  /* 0x000000044b107825 */ /* 0x010fc400078e020a */
[----:B------:R4:W3:Y:S02]  /*0ec0*/  @P2 LDG.E.EL R54, desc[UR6][R44.64] ;  /* 0x000000062c362981 */ /* 0x0008e4000c2e1900 */
[----:B0-----:R-:W-:Y:S02]  /*0ed0*/  IMAD.WIDE R4, R51, 0x4, R10 ;  /* 0x0000000433047825 */ /* 0x001fe400078e020a */
[----:B------:R0:W3:Y:S02]  /*0ee0*/  @P3 LDG.E.EL R40, desc[UR6][R16.64] ;  /* 0x0000000610283981 */ /* 0x0000e4000c2e1900 */
[C---:B------:R-:W-:Y:S02]  /*0ef0*/  IMAD R75, R56.reuse, 0x1000, R68 ;  /* 0x00001000384b7824 */ /* 0x040fe400078e0244 */
[----:B------:R-:W-:Y:S02]  /*0f00*/  IMAD R51, R56, 0x1000, R76 ;  /* 0x0000100038337824 */ /* 0x000fe400078e024c */
[----:B-1----:R-:W-:Y:S01]  /*0f10*/  IMAD R47, R55, 0x1000, R68 ;  /* 0x00001000372f7824 */ /* 0x002fe200078e0244 */
[----:B----4-:R-:W-:Y:S01]  /*0f20*/  CS2R R44, SRZ ;  /* 0x00000000002c7805 */ /* 0x010fe2000001ff00 */
[----:B------:R-:W-:-:S04]  /*0f30*/  IMAD.WIDE R74, R75, 0x4, R10 ;  /* 0x000000044b4a7825 */ /* 0x000fc800078e020a */
[----:B------:R-:W-:Y:S01]  /*0f40*/  IMAD.WIDE R50, R51, 0x4, R10 ;  /* 0x0000000433327825 */ /* 0x000fe200078e020a */
[----:B------:R1:W4:Y:S03]  /*0f50*/  @P4 LDG.E.EL R44, desc[UR6][R74.64] ;  /* 0x000000064a2c4981 */ /* 0x000326000c2e1900 */
[----:B0-----:R-:W-:Y:S01]  /*0f60*/  IMAD R17, R56, 0x1000, R6 ;  /* 0x0000100038117824 */ /* 0x001fe200078e0206 */
[----:B------:R0:W3:Y:S01]  /*0f70*/  @P4 LDG.E.EL R45, desc[UR6][R50.64] ;  /* 0x00000006322d4981 */ /* 0x0000e2000c2e1900 */
[----:B------:R-:W-:Y:S02]  /*0f80*/  IMAD.MOV.U32 R55, RZ, RZ, RZ ;  /* 0x000000ffff377224 */ /* 0x000fe400078e00ff */
[----:B------:R-:W-:Y:S02]  /*0f90*/  IMAD.MOV.U32 R39, RZ, RZ, RZ ;  /* 0x000000ffff277224 */ /* 0x000fe400078e00ff */
[----:B------:R-:W-:-:S02]  /*0fa0*/  IMAD.WIDE R46, R47, 0x4, R10 ;  /* 0x000000042f2e7825 */ /* 0x000fc400078e020a */
[----:B------:R0:W3:Y:S02]  /*0fb0*/  @P3 LDG.E.EL R55, desc[UR6][R4.64] ;  /* 0x0000000604373981 */ /* 0x0000e4000c2e1900 */
[----:B------:R-:W-:Y:S02]  /*0fc0*/  IMAD.MOV.U32 R56, RZ, RZ, RZ ;  /* 0x000000ffff387224 */ /* 0x000fe400078e00ff */
[----:B------:R-:W-:Y:S01]  /*0fd0*/  IMAD.WIDE R16, R17, 0x4, R10 ;  /* 0x0000000411107825 */ /* 0x000fe200078e020a */
[----:B------:R0:W3:Y:S03]  /*0fe0*/  @P3 LDG.E.EL R39, desc[UR6][R46.64] ;  /* 0x000000062e273981 */ /* 0x0000e6000c2e1900 */
[C---:B-1----:R-:W-:Y:S01]  /*0ff0*/  IMAD R75, R57.reuse, 0x1000, R76 ;  /* 0x00001000394b7824 */ /* 0x042fe200078e024c */
[----:B------:R1:W3:Y:S01]  /*1000*/  @P4 LDG.E.EL R56, desc[UR6][R16.64] ;  /* 0x0000000610384981 */ /* 0x0002e2000c2e1900 */
[----:B0-----:R-:W-:-:S02]  /*1010*/  IMAD R51, R57, 0x1000, R6 ;  /* 0x0000100039337824 */ /* 0x001fc400078e0206 */
[----:B------:R-:W-:Y:S02]  /*1020*/  IMAD R5, R57, 0x1000, R68 ;  /* 0x0000100039057824 */ /* 0x000fe400078e0244 */
[----:B------:R-:W-:Y:S01]  /*1030*/  IMAD.MOV.U32 R57, RZ, RZ, RZ ;  /* 0x000000ffff397224 */ /* 0x000fe200078e00ff */
[----:B------:R-:W-:Y:S01]  /*1040*/  CS2R R46, SRZ ;  /* 0x00000000002e7805 */ /* 0x000fe2000001ff00 */
[----:B------:R-:W-:-:S04]  /*1050*/  IMAD.WIDE R74, R75, 0x4, R10 ;  /* 0x000000044b4a7825 */ /* 0x000fc800078e020a */
[--C-:B-1----:R-:W-:Y:S01]  /*1060*/  IMAD.WIDE R16, R51, 0x4, R10.reuse ;  /* 0x0000000433107825 */ /* 0x102fe200078e020a */
[----:B------:R0:W3:Y:S03]  /*1070*/  @P5 LDG.E.EL R46, desc[UR6][R74.64] ;  /* 0x000000064a2e5981 */ /* 0x0000e6000c2e1900 */
[----:B------:R-:W-:Y:S01]  /*1080*/  IMAD.WIDE R4, R5, 0x4, R10 ;  /* 0x0000000405047825 */ /* 0x000fe200078e020a */
[----:B------:R1:W3:Y:S03]  /*1090*/  @P5 LDG.E.EL R57, desc[UR6][R16.64] ;  /* 0x0000000610395981 */ /* 0x0002e6000c2e1900 */
[C---:B------:R-:W-:Y:S01]  /*10a0*/  IMAD R51, R58.reuse, 0x1000, R68 ;  /* 0x000010003a337824 */ /* 0x040fe200078e0244 */
[----:B------:R1:W3:Y:S01]  /*10b0*/  @P5 LDG.E.EL R47, desc[UR6][R4.64] ;  /* 0x00000006042f5981 */ /* 0x0002e2000c2e1900 */
[----:B0-----:R-:W-:-:S02]  /*10c0*/  IMAD R75, R58, 0x1000, R76 ;  /* 0x000010003a4b7824 */ /* 0x001fc400078e024c */
[----:B-1----:R-:W-:Y:S02]  /*10d0*/  IMAD R17, R58, 0x1000, R6 ;  /* 0x000010003a117824 */ /* 0x002fe400078e0206 */
[----:B------:R-:W-:Y:S02]  /*10e0*/  IMAD.MOV.U32 R50, RZ, RZ, RZ ;  /* 0x000000ffff327224 */ /* 0x000fe400078e00ff */
[----:B------:R-:W-:-:S04]  /*10f0*/  IMAD.WIDE R4, R51, 0x4, R10 ;  /* 0x0000000433047825 */ /* 0x000fc800078e020a */
[----:B------:R-:W-:Y:S01]  /*1100*/  IMAD.MOV.U32 R51, RZ, RZ, RZ ;  /* 0x000000ffff337224 */ /* 0x000fe200078e00ff */
[----:B------:R0:W3:Y:S01]  /*1110*/  @P6 LDG.E.EL R50, desc[UR6][R4.64] ;  /* 0x0000000604326981 */ /* 0x0000e2000c2e1900 */
[----:B------:R-:W-:Y:S02]  /*1120*/  IMAD.MOV.U32 R58, RZ, RZ, RZ ;  /* 0x000000ffff3a7224 */ /* 0x000fe400078e00ff */
[----:B------:R-:W-:-:S04]  /*1130*/  IMAD.WIDE R74, R75, 0x4, R10 ;  /* 0x000000044b4a7825 */ /* 0x000fc800078e020a */
[----:B------:R-:W-:Y:S01]  /*1140*/  IMAD.WIDE R16, R17, 0x4, R10 ;  /* 0x0000000411107825 */ /* 0x000fe200078e020a */
[----:B------:R1:W3:Y:S04]  /*1150*/  @P6 LDG.E.EL R51, desc[UR6][R74.64] ;  /* 0x000000064a336981 */ /* 0x0002e8000c2e1900 */
[----:B------:R0:W3:Y:S01]  /*1160*/  @P6 LDG.E.EL R58, desc[UR6][R16.64] ;  /* 0x00000006103a6981 */ /* 0x0000e2000c2e1900 */
[C---:B------:R-:W-:Y:S02]  /*1170*/  FSETP.GT.AND P6, PT, R59.reuse, R60, PT ;  /* 0x0000003c3b00720b */ /* 0x040fe40003fc4000 */
[----:B------:R-:W-:Y:S02]  /*1180*/  FSETP.GT.AND P5, PT, R0, R77, PT ;  /* 0x0000004d0000720b */ /* 0x000fe40003fa4000 */
[----:B------:R-:W-:-:S09]  /*1190*/  FSETP.NAN.AND P1, PT, R59, R59, PT ;  /* 0x0000003b3b00720b */ /* 0x000fd20003f28000 */
[----:B------:R-:W-:Y:S02]  /*11a0*/  @!P6 FSEL R59, R59, R60, P1 ;  /* 0x0000003c3b3be208 */ /* 0x000fe40000800000 */
[C---:B------:R-:W-:Y:S02]  /*11b0*/  FSETP.NAN.AND P1, PT, R0.reuse, R0, PT ;  /* 0x000000000000720b */ /* 0x040fe40003f28000 */
[----:B--2---:R-:W-:Y:S02]  /*11c0*/  FSETP.GEU.AND P3, PT, R59, R30, PT ;  /* 0x0000001e3b00720b */ /* 0x004fe40003f6e000 */
[----:B------:R-:W-:-:S04]  /*11d0*/  @!P5 FSEL R0, R0, R77, P1 ;  /* 0x0000004d0000d208 */ /* 0x000fc80000800000 */
[----:B------:R-:W-:Y:S01]  /*11e0*/  FSETP.GEU.AND P2, PT, R0, R61, PT ;  /* 0x0000003d0000720b */ /* 0x000fe20003f4e000 */
[----:B0-----:R-:W-:Y:S01]  /*11f0*/  IMAD R5, R73, 0x1000, R68 ;  /* 0x0000100049057824 */ /* 0x001fe200078e0244 */
[C---:B------:R-:W-:Y:S01]  /*1200*/  FSETP.NAN.AND P1, PT, R30.reuse, R30, PT ;  /* 0x0000001e1e00720b */ /* 0x040fe20003f28000 */
[----:B------:R-:W-:Y:S02]  /*1210*/  IMAD.MOV.U32 R68, RZ, RZ, RZ ;  /* 0x000000ffff447224 */ /* 0x000fe400078e00ff */
[----:B------:R-:W-:Y:S02]  /*1220*/  IMAD.WIDE R4, R5, 0x4, R10 ;  /* 0x0000000405047825 */ /* 0x000fe400078e020a */
[----:B------:R-:W-:Y:S02]  /*1230*/  @P3 FSEL R30, R30, R59, P1 ;  /* 0x0000003b1e1e3208 */ /* 0x000fe40000800000 */
[----:B------:R-:W-:Y:S01]  /*1240*/  FSETP.NAN.AND P1, PT, R61, R61, PT ;  /* 0x0000003d3d00720b */ /* 0x000fe20003f28000 */
[C---:B-1----:R-:W-:Y:S01]  /*1250*/  IMAD R75, R73.reuse, 0x1000, R76 ;  /* 0x00001000494b7824 */ /* 0x042fe200078e024c */
[----:B------:R-:W-:Y:S01]  /*1260*/  P2R R17, PR, RZ, 0x8 ;  /* 0x00000008ff117803 */ /* 0x000fe20000000000 */
[----:B------:R-:W-:Y:S01]  /*1270*/  IMAD R73, R73, 0x1000, R6 ;  /* 0x0000100049497824 */ /* 0x000fe200078e0206 */
[----:B------:R-:W-:Y:S01]  /*1280*/  FSETP.GEU.AND P3, PT, R30, R53, PT ;  /* 0x000000351e00720b */ /* 0x000fe20003f6e000 */
[----:B------:R0:W2:Y:S01]  /*1290*/  @P0 LDG.E.EL R68, desc[UR6][R4.64] ;  /* 0x0000000604440981 */ /* 0x0000a2000c2e1900 */
[----:B------:R-:W-:Y:S01]  /*12a0*/  @P2 FSEL R61, R61, R0, P1 ;  /* 0x000000003d3d2208 */ /* 0x000fe20000800000 */
[----:B------:R-:W-:-:S02]  /*12b0*/  IMAD.MOV.U32 R59, RZ, RZ, RZ ;  /* 0x000000ffff3b7224 */ /* 0x000fc400078e00ff */
[----:B------:R-:W-:Y:S01]  /*12c0*/  IMAD.MOV.U32 R60, RZ, RZ, RZ ;  /* 0x000000ffff3c7224 */ /* 0x000fe200078e00ff */
[----:B------:R-:W-:Y:S02]  /*12d0*/  P2R R16, PR, RZ, 0x4 ;  /* 0x00000004ff107803 */ /* 0x000fe40000000000 */
[----:B------:R-:W-:Y:S01]  /*12e0*/  FSETP.GEU.AND P2, PT, R61, R52, PT ;  /* 0x000000343d00720b */ /* 0x000fe20003f4e000 */
[----:B0-----:R-:W-:-:S04]  /*12f0*/  IMAD.WIDE R4, R75, 0x4, R10 ;  /* 0x000000044b047825 */ /* 0x001fc800078e020a */
[----:B------:R-:W-:Y:S01]  /*1300*/  IMAD.WIDE R10, R73, 0x4, R10 ;  /* 0x00000004490a7825 */ /* 0x000fe200078e020a */
[----:B------:R0:W2:Y:S01]  /*1310*/  @P0 LDG.E.EL R59, desc[UR6][R4.64] ;  /* 0x00000006043b0981 */ /* 0x0000a2000c2e1900 */
[----:B------:R-:W-:-:S03]  /*1320*/  FSETP.GT.AND P1, PT, R71, R14, PT ;  /* 0x0000000e4700720b */ /* 0x000fc60003f24000 */
[----:B------:R1:W2:Y:S01]  /*1330*/  @P0 LDG.E.EL R60, desc[UR6][R10.64] ;  /* 0x000000060a3c0981 */ /* 0x0002a2000c2e1900 */
[----:B------:R-:W-:-:S04]  /*1340*/  FSETP.NAN.AND P0, PT, R53, R53, PT ;  /* 0x000000353500720b */ /* 0x000fc80003f08000 */
[----:B------:R-:W-:Y:S02]  /*1350*/  @P3 SEL R53, R53, R30, P0 ;  /* 0x0000001e35353207 */ /* 0x000fe40000000000 */
[----:B------:R-:W-:-:S04]  /*1360*/  FSETP.NAN.AND P0, PT, R52, R52, PT ;  /* 0x000000343400720b */ /* 0x000fc80003f08000 */
[----:B------:R-:W-:Y:S02]  /*1370*/  @P2 SEL R52, R52, R61, P0 ;  /* 0x0000003d34342207 */ /* 0x000fe40000000000 */
[C---:B------:R-:W-:Y:S02]  /*1380*/  FSETP.NAN.AND P0, PT, R71.reuse, R71, PT ;  /* 0x000000474700720b */ /* 0x040fe40003f08000 */
[----:B------:R-:W-:Y:S02]  /*1390*/  P2R R61, PR, RZ, 0x2 ;  /* 0x00000002ff3d7803 */ /* 0x000fe40000000000 */
[----:B------:R-:W-:Y:S02]  /*13a0*/  @!P1 FSEL R71, R71, R14, P0 ;  /* 0x0000000e47479208 */ /* 0x000fe40000000000 */
[C---:B-----5:R-:W-:Y:S02]  /*13b0*/  FSETP.GT.AND P1, PT, R72.reuse, R15, PT ;  /* 0x0000000f4800720b */ /* 0x060fe40003f24000 */
[----:B------:R-:W-:-:S02]  /*13c0*/  FSETP.NAN.AND P0, PT, R72, R72, PT ;  /* 0x000000484800720b */ /* 0x000fc40003f08000 */
[----:B------:R-:W-:-:S09]  /*13d0*/  P2R R30, PR, RZ, 0x2 ;  /* 0x00000002ff1e7803 */ /* 0x000fd20000000000 */
[----:B------:R-:W-:Y:S02]  /*13e0*/  @!P1 FSEL R72, R72, R15, P0 ;  /* 0x0000000f48489208 */ /* 0x000fe40000000000 */
[-C--:B------:R-:W-:Y:S02]  /*13f0*/  FSETP.GEU.AND P1, PT, R71, R62.reuse, PT ;  /* 0x0000003e4700720b */ /* 0x080fe40003f2e000 */
[----:B------:R-:W-:Y:S02]  /*1400*/  FSETP.NAN.AND P0, PT, R62, R62, PT ;  /* 0x0000003e3e00720b */ /* 0x000fe40003f08000 */
[----:B------:R-:W-:-:S09]  /*1410*/  P2R R15, PR, RZ, 0x2 ;  /* 0x00000002ff0f7803 */ /* 0x000fd20000000000 */
[----:B------:R-:W-:Y:S02]  /*1420*/  @P1 FSEL R62, R62, R71, P0 ;  /* 0x000000473e3e1208 */ /* 0x000fe40000000000 */
[-C--:B------:R-:W-:Y:S02]  /*1430*/  FSETP.GEU.AND P1, PT, R72, R3.reuse, PT ;  /* 0x000000034800720b */ /* 0x080fe40003f2e000 */
[----:B------:R-:W-:Y:S02]  /*1440*/  FSETP.NAN.AND P0, PT, R3, R3, PT ;  /* 0x000000030300720b */ /* 0x000fe40003f08000 */
[----:B------:R-:W-:-:S09]  /*1450*/  P2R R14, PR, RZ, 0x2 ;  /* 0x00000002ff0e7803 */ /* 0x000fd20000000000 */
[----:B------:R-:W-:Y:S02]  /*1460*/  @P1 FSEL R3, R3, R72, P0 ;  /* 0x0000004803031208 */ /* 0x000fe40000000000 */
[-C--:B------:R-:W-:Y:S02]  /*1470*/  FSETP.GEU.AND P1, PT, R62, R27.reuse, PT ;  /* 0x0000001b3e00720b */ /* 0x080fe40003f2e000 */
[----:B------:R-:W-:Y:S02]  /*1480*/  FSETP.NAN.AND P0, PT, R27, R27, PT ;  /* 0x0000001b1b00720b */ /* 0x000fe40003f08000 */
[----:B0-----:R-:W-:-:S09]  /*1490*/  P2R R5, PR, RZ, 0x2 ;  /* 0x00000002ff057803 */ /* 0x001fd20000000000 */
[----:B------:R-:W-:Y:S02]  /*14a0*/  @P1 SEL R27, R27, R62, P0 ;  /* 0x0000003e1b1b1207 */ /* 0x000fe40000000000 */
[-C--:B------:R-:W-:Y:S02]  /*14b0*/  FSETP.GEU.AND P1, PT, R3, R26.reuse, PT ;  /* 0x0000001a0300720b */ /* 0x080fe40003f2e000 */
[----:B------:R-:W-:Y:S02]  /*14c0*/  FSETP.NAN.AND P0, PT, R26, R26, PT ;  /* 0x0000001a1a00720b */ /* 0x000fe40003f08000 */
[----:B------:R-:W-:-:S09]  /*14d0*/  P2R R4, PR, RZ, 0x2 ;  /* 0x00000002ff047803 */ /* 0x000fd20000000000 */
[----:B------:R-:W-:Y:S02]  /*14e0*/  @P1 SEL R26, R26, R3, P0 ;  /* 0x000000031a1a1207 */ /* 0x000fe40000000000 */
[C---:B------:R-:W-:Y:S02]  /*14f0*/  FSETP.GT.AND P1, PT, R19.reuse, R12, PT ;  /* 0x0000000c1300720b */ /* 0x040fe40003f24000 */
[----:B------:R-:W-:Y:S02]  /*1500*/  FSETP.NAN.AND P0, PT, R19, R19, PT ;  /* 0x000000131300720b */ /* 0x000fe40003f08000 */
[----:B------:R-:W-:-:S09]  /*1510*/  P2R R3, PR, RZ, 0x2 ;  /* 0x00000002ff037803 */ /* 0x000fd20000000000 */
[----:B------:R-:W-:Y:S02]  /*1520*/  @!P1 FSEL R19, R19, R12, P0 ;  /* 0x0000000c13139208 */ /* 0x000fe40000000000 */
[C---:B------:R-:W-:Y:S02]  /*1530*/  FSETP.GT.AND P1, PT, R18.reuse, R13, PT ;  /* 0x0000000d1200720b */ /* 0x040fe40003f24000 */
[----:B------:R-:W-:Y:S02]  /*1540*/  FSETP.NAN.AND P0, PT, R18, R18, PT ;  /* 0x000000121200720b */ /* 0x000fe40003f08000 */
        /* <DEDUP_REMOVED lines=12> */
[----:B------:R-:W-:-:S09]  /*1610*/  P2R R18, PR, RZ, 0x2 ;  /* 0x00000002ff127803 */ /* 0x000fd20000000000 */
        /* <DEDUP_REMOVED lines=15> */
[----:B-1----:R-:W-:-:S09]  /*1710*/  P2R R11, PR, RZ, 0x2 ;  /* 0x00000002ff0b7803 */ /* 0x002fd20000000000 */
        /* <DEDUP_REMOVED lines=25> */
[-C--:B---3--:R-:W-:Y:S02]  /*18b0*/  FSETP.GEU.AND P1, PT, R36, R35.reuse, PT ;  /* 0x000000232400720b */ /* 0x088fe40003f2e000 */
        /* <DEDUP_REMOVED lines=29> */
[----:B------:R-:W-:Y:S02]  /*1a90*/  FSETP.GEU.AND P4, PT, R40, R55, PT ;  /* 0x000000372800720b */ /* 0x000fe40003f8e000 */
[----:B------:R-:W-:-:S07]  /*1aa0*/  P2R R39, PR, RZ, 0x2 ;  /* 0x00000002ff277803 */ /* 0x000fce0000000000 */
[----:B------:R-:W-:Y:S02]  /*1ab0*/  @P1 SEL R54, R54, R41, P0 ;  /* 0x0000002936361207 */ /* 0x000fe40000000000 */
[----:B----4-:R-:W-:Y:S02]  /*1ac0*/  FSETP.GT.AND P1, PT, R44, R43, PT ;  /* 0x0000002b2c00720b */ /* 0x010fe40003f24000 */
[----:B------:R-:W-:-:S04]  /*1ad0*/  FSETP.NAN.AND P0, PT, R55, R55, PT ;  /* 0x000000373700720b */ /* 0x000fc80003f08000 */
[----:B------:R-:W-:Y:S02]  /*1ae0*/  @P4 SEL R55, R55, R40, P0 ;  /* 0x0000002837374207 */ /* 0x000fe40000000000 */
[----:B------:R-:W-:Y:S02]  /*1af0*/  FSETP.NAN.AND P0, PT, R44, R44, PT ;  /* 0x0000002c2c00720b */ /* 0x000fe40003f08000 */
[----:B------:R-:W-:-:S03]  /*1b00*/  P2R R41, PR, RZ, 0x2 ;  /* 0x00000002ff297803 */ /* 0x000fc60000000000 */
        /* <DEDUP_REMOVED lines=11> */
[----:B------:R-:W-:Y:S02]  /*1bc0*/  P2R R0, PR, RZ, 0x8 ;  /* 0x00000008ff007803 */ /* 0x000fe40000000000 */
[----:B------:R-:W-:Y:S02]  /*1bd0*/  FSETP.GEU.AND P3, PT, R45, R56, PT ;  /* 0x000000382d00720b */ /* 0x000fe40003f6e000 */
[----:B------:R-:W-:-:S05]  /*1be0*/  P2R R6, PR, RZ, 0x4 ;  /* 0x00000004ff067803 */ /* 0x000fca0000000000 */
[----:B------:R-:W-:-:S04]  /*1bf0*/  @P1 FSEL R46, R46, R47, P0 ;  /* 0x0000002f2e2e1208 */ /* 0x000fc80000000000 */
[----:B------:R-:W-:Y:S02]  /*1c00*/  FSETP.GEU.AND P2, PT, R46, R57, PT ;  /* 0x000000392e00720b */ /* 0x000fe40003f4e000 */
[----:B------:R-:W-:Y:S02]  /*1c10*/  P2R R44, PR, RZ, 0x2 ;  /* 0x00000002ff2c7803 */ /* 0x000fe40000000000 */
[----:B------:R-:W-:Y:S02]  /*1c20*/  FSETP.NAN.AND P0, PT, R56, R56, PT ;  /* 0x000000383800720b */ /* 0x000fe40003f08000 */
[----:B------:R-:W-:Y:S02]  /*1c30*/  FSETP.GT.AND P1, PT, R50, R67, PT ;  /* 0x000000433200720b */ /* 0x000fe40003f24000 */
[----:B------:R-:W-:Y:S02]  /*1c40*/  @P3 SEL R56, R56, R45, P0 ;  /* 0x0000002d38383207 */ /* 0x000fe40000000000 */
[----:B------:R-:W-:-:S04]  /*1c50*/  FSETP.NAN.AND P0, PT, R57, R57, PT ;  /* 0x000000393900720b */ /* 0x000fc80003f08000 */
[----:B------:R-:W-:Y:S02]  /*1c60*/  @P2 SEL R57, R57, R46, P0 ;  /* 0x0000002e39392207 */ /* 0x000fe40000000000 */
[C---:B------:R-:W-:Y:S02]  /*1c70*/  FSETP.NAN.AND P0, PT, R50.reuse, R50, PT ;  /* 0x000000323200720b */ /* 0x040fe40003f08000 */
[----:B------:R-:W-:Y:S02]  /*1c80*/  P2R R47, PR, RZ, 0x2 ;  /* 0x00000002ff2f7803 */ /* 0x000fe40000000000 */
[----:B------:R-:W-:Y:S02]  /*1c90*/  @!P1 FSEL R50, R50, R67, P0 ;  /* 0x0000004332329208 */ /* 0x000fe40000000000 */
[C---:B--2---:R-:W-:Y:S02]  /*1ca0*/  FSETP.GT.AND P1, PT, R68.reuse, R49, PT ;  /* 0x000000314400720b */ /* 0x044fe40003f24000 */
        /* <DEDUP_REMOVED lines=12> */
[----:B------:R-:W-:Y:S01]  /*1d70*/  FSETP.NAN.AND P0, PT, R58, R58, PT ;  /* 0x0000003a3a00720b */ /* 0x000fe20003f08000 */
[----:B------:R-:W0:Y:S01]  /*1d80*/  S2UR UR5, SR_CgaCtaId ;  /* 0x00000000000579c3 */ /* 0x000e220000008800 */
[----:B------:R-:W-:-:S09]  /*1d90*/  P2R R46, PR, RZ, 0x4 ;  /* 0x00000004ff2e7803 */ /* 0x000fd20000000000 */
[----:B------:R-:W-:Y:S02]  /*1da0*/  @P1 SEL R58, R58, R51, P0 ;  /* 0x000000333a3a1207 */ /* 0x000fe40000000000 */
[-C--:B------:R-:W-:Y:S02]  /*1db0*/  FSETP.GEU.AND P0, PT, R59, R60.reuse, PT ;  /* 0x0000003c3b00720b */ /* 0x080fe40003f0e000 */
[----:B------:R-:W-:Y:S02]  /*1dc0*/  P2R R51, PR, RZ, 0x2 ;  /* 0x00000002ff337803 */ /* 0x000fe40000000000 */
[----:B------:R-:W-:Y:S02]  /*1dd0*/  FSETP.NAN.AND P2, PT, R60, R60, PT ;  /* 0x0000003c3c00720b */ /* 0x000fe40003f48000 */
[----:B------:R-:W-:Y:S01]  /*1de0*/  ISETP.NE.AND P1, PT, R63, RZ, PT ;  /* 0x000000ff3f00720c */ /* 0x000fe20003f25270 */
[----:B------:R-:W-:-:S06]  /*1df0*/  UMOV UR4, 0x400 ;  /* 0x0000040000047882 */ /* 0x000fcc0000000000 */
[----:B------:R-:W-:Y:S02]  /*1e00*/  @P0 SEL R60, R60, R59, P2 ;  /* 0x0000003b3c3c0207 */ /* 0x000fe40001000000 */
[----:B------:R-:W-:Y:S02]  /*1e10*/  P2R R59, PR, RZ, 0x2 ;  /* 0x00000002ff3b7803 */ /* 0x000fe40000000000 */
[----:B------:R-:W-:Y:S02]  /*1e20*/  ISETP.NE.AND P1, PT, R61, RZ, PT ;  /* 0x000000ff3d00720c */ /* 0x000fe40003f25270 */
[----:B------:R-:W-:Y:S02]  /*1e30*/  P2R R61, PR, RZ, 0x1 ;  /* 0x00000001ff3d7803 */ /* 0x000fe40000000000 */
[----:B------:R-:W-:Y:S01]  /*1e40*/  ISETP.NE.AND P0, PT, R62, RZ, PT ;  /* 0x000000ff3e00720c */ /* 0x000fe20003f05270 */
[----:B------:R-:W-:Y:S01]  /*1e50*/  IMAD.SHL.U32 R62, R8, 0x100, RZ ;  /* 0x00000100083e7824 */ /* 0x000fe200078e00ff */
[----:B0-----:R-:W-:-:S04]  /*1e60*/  UPRMT UR4, UR5, 0x654, UR4 ;  /* 0x0000065405047896 */ /* 0x001fc80008000004 */
[----:B------:R-:W-:-:S04]  /*1e70*/  LOP3.LUT R67, R62, 0xf00, RZ, 0xc0, !PT ;  /* 0x00000f003e437812 */ /* 0x000fc800078ec0ff */
[C---:B------:R-:W-:Y:S02]  /*1e80*/  LOP3.LUT R63, R67.reuse, R2, RZ, 0xfc, !PT ;  /* 0x00000002433f7212 */ /* 0x040fe400078efcff */
[----:B------:R-:W-:-:S05]  /*1e90*/  LEA.HI R62, R67, UR4, RZ, 0x1c ;  /* 0x00000004433e7c11 */ /* 0x000fca000f8fe0ff */
[----:B------:R-:W-:Y:S01]  /*1ea0*/  IMAD R67, R63, 0x4, R62 ;  /* 0x000000043f437824 */ /* 0x000fe200078e023e */
[----:B------:R-:W-:-:S04]  /*1eb0*/  P2R R40, PR, RZ, 0x10 ;  /* 0x00000010ff287803 */ /* 0x000fc80000000000 */
[----:B------:R0:W-:Y:S04]  /*1ec0*/  STS [R67], R53 ;  /* 0x0000003543007388 */ /* 0x0001e80000000800 */
[----:B------:R-:W-:Y:S04]  /*1ed0*/  STS [R67+0x40], R52 ;  /* 0x0000403443007388 */ /* 0x000fe80000000800 */
[----:B------:R-:W-:Y:S04]  /*1ee0*/  STS [R67+0x80], R27 ;  /* 0x0000801b43007388 */ /* 0x000fe80000000800 */
[----:B------:R1:W-:Y:S04]  /*1ef0*/  STS [R67+0xc0], R26 ;  /* 0x0000c01a43007388 */ /* 0x0003e80000000800 */
[----:B------:R-:W-:Y:S04]  /*1f00*/  STS [R67+0x100], R25 ;  /* 0x0001001943007388 */ /* 0x000fe80000000800 */
[----:B------:R-:W-:Y:S04]  /*1f10*/  STS [R67+0x140], R24 ;  /* 0x0001401843007388 */ /* 0x000fe80000000800 */
[----:B------:R-:W-:Y:S04]  /*1f20*/  STS [R67+0x180], R23 ;  /* 0x0001801743007388 */ /* 0x000fe80000000800 */
[----:B------:R-:W-:Y:S04]  /*1f30*/  STS [R67+0x1c0], R22 ;  /* 0x0001c01643007388 */ /* 0x000fe80000000800 */
[----:B------:R-:W-:Y:S04]  /*1f40*/  STS [R67+0x200], R21 ;  /* 0x0002001543007388 */ /* 0x000fe80000000800 */
[----:B------:R2:W-:Y:S04]  /*1f50*/  STS [R67+0x240], R20 ;  /* 0x0002401443007388 */ /* 0x0005e80000000800 */
[----:B------:R3:W-:Y:S04]  /*1f60*/  STS [R67+0x280], R54 ;  /* 0x0002803643007388 */ /* 0x0007e80000000800 */
[----:B------:R-:W-:Y:S04]  /*1f70*/  STS [R67+0x2c0], R55 ;  /* 0x0002c03743007388 */ /* 0x000fe80000000800 */
[----:B------:R-:W-:Y:S04]  /*1f80*/  STS [R67+0x300], R56 ;  /* 0x0003003843007388 */ /* 0x000fe80000000800 */
[----:B------:R-:W-:Y:S04]  /*1f90*/  STS [R67+0x340], R57 ;  /* 0x0003403943007388 */ /* 0x000fe80000000800 */
[----:B------:R-:W-:Y:S04]  /*1fa0*/  STS [R67+0x380], R58 ;  /* 0x0003803a43007388 */ /* 0x000fe80000000800 */
[----:B------:R4:W-:Y:S01]  /*1fb0*/  STS [R67+0x3c0], R60 ;  /* 0x0003c03c43007388 */ /* 0x0009e20000000800 */
[----:B------:R-:W-:Y:S01]  /*1fc0*/  BAR.SYNC.DEFER_BLOCKING 0x0 ;  /* 0x0000000000007b1d */ /* 0x000fe20000010000 */
[----:B------:R-:W-:Y:S01]  /*1fd0*/  ISETP.NE.AND P4, PT, R66, RZ, PT ;  /* 0x000000ff4200720c */ /* 0x000fe20003f85270 */
[----:B------:R-:W-:Y:S01]  /*1fe0*/  IMAD.SHL.U32 R66, R8, 0x4, RZ ;  /* 0x0000000408427824 */ /* 0x000fe200078e00ff */
[----:B0-----:R-:W-:-:S04]  /*1ff0*/  SHF.R.U32.HI R53, RZ, 0x2, R8 ;  /* 0x00000002ff357819 */ /* 0x001fc80000011608 */
[----:B------:R-:W-:Y:S02]  /*2000*/  LOP3.LUT R53, R53, 0x30, RZ, 0xc0, !PT ;  /* 0x0000003035357812 */ /* 0x000fe400078ec0ff */
[C---:B-1----:R-:W-:Y:S02]  /*2010*/  LOP3.LUT R26, R66.reuse, 0xfc, RZ, 0xc0, !PT ;  /* 0x000000fc421a7812 */ /* 0x042fe400078ec0ff */
[----:B------:R-:W-:Y:S01]  /*2020*/  LOP3.LUT R66, R66, 0x3fc, RZ, 0xc0, !PT ;  /* 0x000003fc42427812 */ /* 0x000fe200078ec0ff */
[----:B------:R-:W-:Y:S01]  /*2030*/  VIADD R53, R53, UR4 ;  /* 0x0000000435357c36 */ /* 0x000fe20008000000 */
[----:B------:R-:W-:-:S03]  /*2040*/  PRMT R26, R26, 0x6540, R9 ;  /* 0x000065401a1a7816 */ /* 0x000fc60000000009 */
[----:B--2---:R-:W-:Y:S01]  /*2050*/  IMAD R20, R66, 0x4, R53 ;  /* 0x0000000442147824 */ /* 0x004fe200078e0235 */
[----:B------:R-:W-:Y:S01]  /*2060*/  SHF.R.S32.HI R21, RZ, 0x1f, R26 ;  /* 0x0000001fff157819 */ /* 0x000fe2000001141a */
[----:B------:R-:W0:Y:S03]  /*2070*/  LDC.64 R52, c[0x0][0x218] ;  /* 0x00008600ff347b82 */ /* 0x000e260000000a00 */
[----:B------:R-:W-:Y:S02]  /*2080*/  LEA.HI R24, R21, R26, RZ, 0x6 ;  /* 0x0000001a15187211 */ /* 0x000fe400078f30ff */
[----:B------:R-:W1:Y:S01]  /*2090*/  LDS.128 R20, [R20] ;  /* 0x0000000014147984 */ /* 0x000e620000000c00 */
[----:B---3--:R-:W-:Y:S02]  /*20a0*/  SHF.R.U32.HI R54, RZ, 0x6, R8 ;  /* 0x00000006ff367819 */ /* 0x008fe40000011608 */
[C---:B------:R-:W-:Y:S01]  /*20b0*/  IMAD.SHL.U32 R27, R24.reuse, 0x400, RZ ;  /* 0x00000400181b7824 */ /* 0x040fe200078e00ff */
[----:B------:R-:W-:-:S02]  /*20c0*/  LOP3.LUT R25, R24, 0xffffffc0, RZ, 0xc0, !PT ;  /* 0xffffffc018197812 */ /* 0x000fc400078ec0ff */
[----:B------:R-:W-:Y:S02]  /*20d0*/  SGXT.U32 R24, R54, 0x2 ;  /* 0x000000023618781a */ /* 0x000fe40000000000 */
[----:B------:R-:W-:Y:S02]  /*20e0*/  ISETP.NE.AND P2, PT, R64, RZ, PT ;  /* 0x000000ff4000720c */ /* 0x000fe40003f45270 */
[----:B------:R-:W-:Y:S02]  /*20f0*/  SEL R64, RZ, 0x1, !P5 ;  /* 0x00000001ff407807 */ /* 0x000fe40006800000 */
[----:B------:R-:W-:Y:S02]  /*2100*/  LOP3.LUT R27, R27, 0xffff0000, RZ, 0xc0, !PT ;  /* 0xffff00001b1b7812 */ /* 0x000fe400078ec0ff */
[----:B----4-:R-:W-:Y:S02]  /*2110*/  LOP3.LUT R67, R7, R24, RZ, 0xfc, !PT ;  /* 0x0000001807437212 */ /* 0x010fe400078efcff */
[----:B------:R-:W-:-:S02]  /*2120*/  ISETP.GE.AND P5, PT, R26, 0x100, PT ;  /* 0x000001001a00780c */ /* 0x000fc40003fa6270 */
[----:B------:R-:W-:Y:S02]  /*2130*/  P2R R45, PR, RZ, 0x8 ;  /* 0x00000008ff2d7803 */ /* 0x000fe40000000000 */
[----:B------:R-:W-:Y:S02]  /*2140*/  ISETP.NE.AND P3, PT, R65, RZ, PT ;  /* 0x000000ff4100720c */ /* 0x000fe40003f65270 */
[----:B------:R-:W-:Y:S02]  /*2150*/  SEL R65, RZ, 0x1, !P6 ;  /* 0x00000001ff417807 */ /* 0x000fe40007000000 */
[----:B------:R-:W-:Y:S02]  /*2160*/  IADD3 R58, R27, R26, -R25 ;  /* 0x0000001a1b3a7210 */ /* 0x000fe40007ffe819 */
[C---:B------:R-:W-:Y:S02]  /*2170*/  ISETP.LT.AND P6, PT, R67.reuse, 0x400, !P5 ;  /* 0x000004004300780c */ /* 0x040fe40006fc1270 */
[----:B------:R-:W-:Y:S01]  /*2180*/  LOP3.LUT R24, R66, 0x400, RZ, 0xfc, !PT ;  /* 0x0000040042187812 */ /* 0x000fe200078efcff */
[----:B------:R-:W-:-:S03]  /*2190*/  IMAD R55, R67, 0x40, R58 ;  /* 0x0000004043377824 */ /* 0x000fc600078e023a */
[----:B------:R-:W-:Y:S01]  /*21a0*/  SHF.R.U32.HI R24, RZ, 0x4, R24 ;  /* 0x00000004ff187819 */ /* 0x000fe20000011618 */
[----:B0-----:R-:W-:-:S03]  /*21b0*/  IMAD.WIDE R54, R55, 0x4, R52 ;  /* 0x0000000437367825 */ /* 0x001fc600078e0234 */
[----:B------:R-:W-:-:S03]  /*21c0*/  LOP3.LUT R24, R24, 0x70, RZ, 0xc0, !PT ;  /* 0x0000007018187812 */ /* 0x000fc600078ec0ff */
[----:B-1----:R0:W-:Y:S02]  /*21d0*/  @P6 STG.E.128 desc[UR6][R54.64], R20 ;  /* 0x0000001436006986 */ /* 0x0021e4000c101d06 */
[----:B------:R-:W-:-:S04]  /*21e0*/  VIADD R25, R24, UR4 ;  /* 0x0000000418197c36 */ /* 0x000fc80008000000 */
[----:B------:R-:W-:-:S06]  /*21f0*/  IMAD R25, R66, 0x4, R25 ;  /* 0x0000000442197824 */ /* 0x000fcc00078e0219 */
[----:B------:R-:W1:Y:S01]  /*2200*/  LDS.128 R24, [R25+0x1000] ;  /* 0x0010000019187984 */ /* 0x000e620000000c00 */
[----:B0-----:R-:W-:-:S04]  /*2210*/  LOP3.LUT R20, R66, 0x800, RZ, 0xfc, !PT ;  /* 0x0000080042147812 */ /* 0x001fc800078efcff */
[----:B------:R-:W-:-:S04]  /*2220*/  SHF.R.U32.HI R20, RZ, 0x4, R20 ;  /* 0x00000004ff147819 */ /* 0x000fc80000011614 */
[----:B------:R-:W-:-:S05]  /*2230*/  LOP3.LUT R20, R20, 0xb0, RZ, 0xc0, !PT ;  /* 0x000000b014147812 */ /* 0x000fca00078ec0ff */
[----:B------:R-:W-:-:S04]  /*2240*/  VIADD R21, R20, UR4 ;  /* 0x0000000414157c36 */ /* 0x000fc80008000000 */
[----:B------:R-:W-:-:S06]  /*2250*/  IMAD R21, R66, 0x4, R21 ;  /* 0x0000000442157824 */ /* 0x000fcc00078e0215 */
[----:B------:R-:W0:Y:S01]  /*2260*/  LDS.128 R20, [R21+0x2000] ;  /* 0x0020000015147984 */ /* 0x000e220000000c00 */
[----:B------:R-:W-:-:S04]  /*2270*/  LOP3.LUT R69, R67, 0x4, RZ, 0xfc, !PT ;  /* 0x0000000443457812 */ /* 0x000fc800078efcff */
[C---:B------:R-:W-:Y:S01]  /*2280*/  ISETP.LT.AND P6, PT, R69.reuse, 0x400, !P5 ;  /* 0x000004004500780c */ /* 0x040fe20006fc1270 */
[----:B------:R-:W-:Y:S01]  /*2290*/  IMAD R57, R69, 0x40, R58 ;  /* 0x0000004045397824 */ /* 0x000fe200078e023a */
[----:B------:R-:W-:-:S03]  /*22a0*/  LOP3.LUT R69, R67, 0x8, RZ, 0xfc, !PT ;  /* 0x0000000843457812 */ /* 0x000fc600078efcff */
[----:B------:R-:W-:-:S08]  /*22b0*/  IMAD.WIDE R56, R57, 0x4, R52 ;  /* 0x0000000439387825 */ /* 0x000fd000078e0234 */
[----:B-1----:R-:W-:Y:S01]  /*22c0*/  @P6 STG.E.128 desc[UR6][R56.64], R24 ;  /* 0x0000001838006986 */ /* 0x002fe2000c101d06 */
[C---:B------:R-:W-:Y:S01]  /*22d0*/  ISETP.LT.AND P6, PT, R69.reuse, 0x400, !P5 ;  /* 0x000004004500780c */ /* 0x040fe20006fc1270 */
[----:B------:R-:W-:Y:S01]  /*22e0*/  IMAD R55, R69, 0x40, R58 ;  /* 0x0000004045377824 */ /* 0x000fe200078e023a */
[----:B------:R-:W-:-:S03]  /*22f0*/  P2R R60, PR, RZ, 0x20 ;  /* 0x00000020ff3c7803 */ /* 0x000fc60000000000 */
[----:B------:R-:W-:Y:S01]  /*2300*/  IMAD.WIDE R54, R55, 0x4, R52 ;  /* 0x0000000437367825 */ /* 0x000fe200078e0234 */
[----:B------:R-:W-:-:S07]  /*2310*/  ISETP.NE.AND P5, PT, R3, RZ, PT ;  /* 0x000000ff0300720c */ /* 0x000fce0003fa5270 */
[----:B0-----:R0:W-:Y:S01]  /*2320*/  @P6 STG.E.128 desc[UR6][R54.64], R20 ;  /* 0x0000001436006986 */ /* 0x0011e2000c101d06 */
[----:B------:R-:W-:Y:S02]  /*2330*/  ISETP.NE.AND P6, PT, R30, RZ, PT ;  /* 0x000000ff1e00720c */ /* 0x000fe40003fc5270 */
[----:B------:R-:W-:Y:S02]  /*2340*/  SEL R30, RZ, 0x1, !P5 ;  /* 0x00000001ff1e7807 */ /* 0x000fe40006800000 */
[----:B------:R-:W-:-:S04]  /*2350*/  ISETP.NE.AND P5, PT, R18, RZ, PT ;  /* 0x000000ff1200720c */ /* 0x000fc80003fa5270 */
[----:B------:R-:W-:Y:S02]  /*2360*/  P2R R18, PR, RZ, 0x20 ;  /* 0x00000020ff127803 */ /* 0x000fe40000000000 */
[----:B------:R-:W-:-:S04]  /*2370*/  ISETP.NE.AND P5, PT, R4, RZ, PT ;  /* 0x000000ff0400720c */ /* 0x000fc80003fa5270 */
[----:B0-----:R-:W-:Y:S02]  /*2380*/  P2R R20, PR, RZ, 0x20 ;  /* 0x00000020ff147803 */ /* 0x001fe40000000000 */
[----:B------:R-:W-:-:S04]  /*2390*/  ISETP.NE.AND P5, PT, R5, RZ, PT ;  /* 0x000000ff0500720c */ /* 0x000fc80003fa5270 */
[----:B------:R-:W-:Y:S02]  /*23a0*/  P2R R21, PR, RZ, 0x20 ;  /* 0x00000020ff157803 */ /* 0x000fe40000000000 */
        /* <DEDUP_REMOVED lines=28> */
[----:B------:R-:W-:Y:S02]  /*2570*/  ISETP.NE.AND P5, PT, R16, RZ, PT ;  /* 0x000000ff1000720c */ /* 0x000fe40003fa5270 */
[----:B------:R-:W-:Y:S02]  /*2580*/  SEL R57, RZ, 0x1, !P1 ;  /* 0x00000001ff397807 */ /* 0x000fe40004800000 */
[----:B------:R-:W-:Y:S02]  /*2590*/  ISETP.NE.AND P1, PT, R59, RZ, PT ;  /* 0x000000ff3b00720c */ /* 0x000fe40003f25270 */
        /* <DEDUP_REMOVED lines=14> */
[----:B------:R-:W-:Y:S02]  /*2680*/  SEL R5, RZ, 0x1, !P5 ;  /* 0x00000001ff057807 */ /* 0x000fe40006800000 */
        /* <DEDUP_REMOVED lines=11> */
[----:B------:R-:W-:Y:S02]  /*2740*/  SEL R65, R65, 0x2, P5 ;  /* 0x0000000241417807 */ /* 0x000fe40002800000 */
[----:B------:R-:W-:-:S04]  /*2750*/  ISETP.NE.AND P5, PT, R59, RZ, PT ;  /* 0x000000ff3b00720c */ /* 0x000fc80003fa5270 */
[----:B------:R-:W-:Y:S02]  /*2760*/  SEL R64, R64, 0x2, P5 ;  /* 0x0000000240407807 */ /* 0x000fe40002800000 */
[----:B------:R-:W-:Y:S02]  /*2770*/  ISETP.NE.AND P5, PT, R68, RZ, PT ;  /* 0x000000ff4400720c */ /* 0x000fe40003fa5270 */
[----:B------:R-:W-:Y:S02]  /*2780*/  SEL R56, RZ, 0x1, !P6 ;  /* 0x00000001ff387807 */ /* 0x000fe40007000000 */
[----:B------:R-:W-:Y:S02]  /*2790*/  SEL R57, R57, 0x2, P5 ;  /* 0x0000000239397807 */ /* 0x000fe40002800000 */
[----:B------:R-:W-:-:S04]  /*27a0*/  ISETP.NE.AND P5, PT, R69, RZ, PT ;  /* 0x000000ff4500720c */ /* 0x000fc80003fa5270 */
[----:B------:R-:W-:Y:S02]  /*27b0*/  SEL R56, R56, 0x2, P5 ;  /* 0x0000000238387807 */ /* 0x000fe40002800000 */
[----:B------:R-:W-:Y:S02]  /*27c0*/  ISETP.NE.AND P5, PT, R13, RZ, PT ;  /* 0x000000ff0d00720c */ /* 0x000fe40003fa5270 */
[----:B------:R-:W-:Y:S02]  /*27d0*/  SEL R27, RZ, 0x1, !P0 ;  /* 0x00000001ff1b7807 */ /* 0x000fe40004000000 */
[----:B------:R-:W-:Y:S02]  /*27e0*/  SEL R30, R30, 0x2, P5 ;  /* 0x000000021e1e7807 */ /* 0x000fe40002800000 */
[----:B------:R-:W-:Y:S02]  /*27f0*/  ISETP.NE.AND P5, PT, R12, RZ, PT ;  /* 0x000000ff0c00720c */ /* 0x000fe40003fa5270 */
[----:B------:R-:W-:-:S02]  /*2800*/  SEL R26, RZ, 0x1, !P1 ;  /* 0x00000001ff1a7807 */ /* 0x000fc40004800000 */
        /* <DEDUP_REMOVED lines=10> */
[----:B------:R-:W-:-:S04]  /*28b0*/  ISETP.NE.AND P5, PT, R32, RZ, PT ;  /* 0x000000ff2000720c */ /* 0x000fc80003fa5270 */
[----:B------:R-:W-:Y:S02]  /*28c0*/  SEL R12, R3, 0x2, P5 ;  /* 0x00000002030c7807 */ /* 0x000fe40002800000 */
[----:B------:R-:W-:-:S04]  /*28d0*/  ISETP.NE.AND P5, PT, R37, RZ, PT ;  /* 0x000000ff2500720c */ /* 0x000fc80003fa5270 */
[----:B------:R-:W-:Y:S02]  /*28e0*/  SEL R13, R5, 0x2, P5 ;  /* 0x00000002050d7807 */ /* 0x000fe40002800000 */
[----:B------:R-:W-:-:S04]  /*28f0*/  ISETP.NE.AND P5, PT, R38, RZ, PT ;  /* 0x000000ff2600720c */ /* 0x000fc80003fa5270 */
[----:B------:R-:W-:Y:S02]  /*2900*/  SEL R14, R6, 0x2, P5 ;  /* 0x00000002060e7807 */ /* 0x000fe40002800000 */
[----:B------:R-:W-:-:S04]  /*2910*/  ISETP.NE.AND P5, PT, R43, RZ, PT ;  /* 0x000000ff2b00720c */ /* 0x000fc80003fa5270 */
[----:B------:R-:W-:Y:S02]  /*2920*/  SEL R3, R10, 0x2, P5 ;  /* 0x000000020a037807 */ /* 0x000fe40002800000 */
[----:B------:R-:W-:-:S04]  /*2930*/  LOP3.LUT R10, R66, 0xc00, RZ, 0xfc, !PT ;  /* 0x00000c00420a7812 */ /* 0x000fc800078efcff */
[----:B------:R-:W-:Y:S02]  /*2940*/  SHF.R.U32.HI R10, RZ, 0x4, R10 ;  /* 0x00000004ff0a7819 */ /* 0x000fe4000001160a */
[----:B------:R-:W-:Y:S02]  /*2950*/  ISETP.NE.AND P5, PT, R44, RZ, PT ;  /* 0x000000ff2c00720c */ /* 0x000fe40003fa5270 */
[----:B------:R-:W-:Y:S02]  /*2960*/  LOP3.LUT R10, R10, 0xf0, RZ, 0xc0, !PT ;  /* 0x000000f00a0a7812 */ /* 0x000fe400078ec0ff */
[----:B------:R-:W-:Y:S02]  /*2970*/  ISETP.NE.AND P4, PT, R34, RZ, PT ;  /* 0x000000ff2200720c */ /* 0x000fe40003f85270 */
[----:B------:R-:W-:Y:S01]  /*2980*/  SEL R5, R11, 0x2, P5 ;  /* 0x000000020b057807 */ /* 0x000fe20002800000 */
[----:B------:R-:W-:Y:S01]  /*2990*/  VIADD R11, R10, UR4 ;  /* 0x000000040a0b7c36 */ /* 0x000fe20008000000 */
[----:B------:R-:W-:-:S02]  /*29a0*/  ISETP.NE.AND P1, PT, R28, RZ, PT ;  /* 0x000000ff1c00720c */ /* 0x000fc40003f25270 */
[----:B------:R-:W-:Y:S01]  /*29b0*/  SEL R28, R12, 0x3, P4 ;  /* 0x000000030c1c7807 */ /* 0x000fe20002000000 */
[----:B------:R-:W-:Y:S01]  /*29c0*/  IMAD R12, R66, 0x4, R11 ;  /* 0x00000004420c7824 */ /* 0x000fe200078e020b */
[----:B------:R-:W-:Y:S02]  /*29d0*/  ISETP.NE.AND P6, PT, R39, RZ, PT ;  /* 0x000000ff2700720c */ /* 0x000fe40003fc5270 */
[----:B------:R-:W-:Y:S02]  /*29e0*/  ISETP.NE.AND P4, PT, R40, RZ, PT ;  /* 0x000000ff2800720c */ /* 0x000fe40003f85270 */
[----:B------:R-:W-:Y:S02]  /*29f0*/  ISETP.NE.AND P5, PT, R23, RZ, PT ;  /* 0x000000ff1700720c */ /* 0x000fe40003fa5270 */
[----:B------:R-:W-:Y:S02]  /*2a00*/  SEL R32, R13, 0x3, P6 ;  /* 0x000000030d207807 */ /* 0x000fe40003000000 */
[----:B------:R-:W-:-:S02]  /*2a10*/  SEL R34, R14, 0x3, P4 ;  /* 0x000000030e227807 */ /* 0x000fc40002000000 */
[----:B------:R-:W0:Y:S01]  /*2a20*/  LDS.128 R12, [R12+0x3000] ;  /* 0x003000000c0c7984 */ /* 0x000e220000000c00 */
[----:B------:R-:W-:Y:S02]  /*2a30*/  SEL R6, R65, 0x3, P5 ;  /* 0x0000000341067807 */ /* 0x000fe40002800000 */
[----:B------:R-:W-:-:S04]  /*2a40*/  ISETP.NE.AND P5, PT, R22, RZ, PT ;  /* 0x000000ff1600720c */ /* 0x000fc80003fa5270 */
[----:B------:R-:W-:Y:S02]  /*2a50*/  SEL R64, R64, 0x3, P5 ;  /* 0x0000000340407807 */ /* 0x000fe40002800000 */
[----:B------:R-:W-:-:S04]  /*2a60*/  ISETP.NE.AND P5, PT, R21, RZ, PT ;  /* 0x000000ff1500720c */ /* 0x000fc80003fa5270 */
[----:B------:R-:W-:Y:S02]  /*2a70*/  SEL R22, R57, 0x3, P5 ;  /* 0x0000000339167807 */ /* 0x000fe40002800000 */
[----:B------:R-:W-:-:S04]  /*2a80*/  ISETP.NE.AND P5, PT, R20, RZ, PT ;  /* 0x000000ff1400720c */ /* 0x000fc80003fa5270 */
[----:B------:R-:W-:Y:S02]  /*2a90*/  SEL R56, R56, 0x3, P5 ;  /* 0x0000000338387807 */ /* 0x000fe40002800000 */
[----:B------:R-:W-:Y:S02]  /*2aa0*/  ISETP.NE.AND P5, PT, R18, RZ, PT ;  /* 0x000000ff1200720c */ /* 0x000fe40003fa5270 */
[----:B------:R-:W-:Y:S02]  /*2ab0*/  LOP3.LUT R67, R67, 0xc, RZ, 0xfc, !PT ;  /* 0x0000000c43437812 */ /* 0x000fe400078efcff */
[----:B------:R-:W-:Y:S02]  /*2ac0*/  SEL R30, R30, 0x3, P5 ;  /* 0x000000031e1e7807 */ /* 0x000fe40002800000 */
[----:B------:R-:W-:-:S04]  /*2ad0*/  ISETP.NE.AND P5, PT, R60, RZ, PT ;  /* 0x000000ff3c00720c */ /* 0x000fc80003fa5270 */
[C---:B------:R-:W-:Y:S01]  /*2ae0*/  ISETP.LT.AND P5, PT, R67.reuse, 0x400, !P5 ;  /* 0x000004004300780c */ /* 0x040fe20006fa1270 */
[----:B------:R-:W-:-:S04]  /*2af0*/  IMAD R67, R67, 0x40, R58 ;  /* 0x0000004043437824 */ /* 0x000fc800078e023a */
[----:B------:R-:W-:-:S08]  /*2b00*/  IMAD.WIDE R52, R67, 0x4, R52 ;  /* 0x0000000443347825 */ /* 0x000fd000078e0234 */
[----:B0-----:R-:W-:Y:S01]  /*2b10*/  @P5 STG.E.128 desc[UR6][R52.64], R12 ;  /* 0x0000000c34005986 */ /* 0x001fe2000c101d06 */
[----:B------:R-:W-:Y:S01]  /*2b20*/  IMAD.SHL.U32 R10, R8, 0x10, RZ ;  /* 0x00000010080a7824 */ /* 0x000fe200078e00ff */
[----:B------:R-:W-:Y:S02]  /*2b30*/  ISETP.NE.AND P0, PT, R19, RZ, PT ;  /* 0x000000ff1300720c */ /* 0x000fe40003f05270 */
[----:B------:R-:W-:Y:S02]  /*2b40*/  ISETP.NE.AND P2, PT, R29, RZ, PT ;  /* 0x000000ff1d00720c */ /* 0x000fe40003f45270 */
[----:B------:R-:W-:Y:S02]  /*2b50*/  LOP3.LUT R16, R10, 0xf0, RZ, 0xc0, !PT ;  /* 0x000000f00a107812 */ /* 0x000fe400078ec0ff */
[----:B------:R-:W-:Y:S02]  /*2b60*/  ISETP.NE.AND P3, PT, R33, RZ, PT ;  /* 0x000000ff2100720c */ /* 0x000fe40003f65270 */
[----:B------:R-:W-:-:S02]  /*2b70*/  ISETP.NE.AND P6, PT, R50, RZ, PT ;  /* 0x000000ff3200720c */ /* 0x000fc40003fc5270 */
[----:B------:R-:W-:Y:S01]  /*2b80*/  ISETP.NE.AND P5, PT, R49, RZ, PT ;  /* 0x000000ff3100720c */ /* 0x000fe20003fa5270 */
[----:B------:R-:W-:Y:S01]  /*2b90*/  IMAD.IADD R63, R63, 0x1, R62 ;  /* 0x000000013f3f7824 */ /* 0x000fe200078e023e */
[----:B------:R-:W-:Y:S01]  /*2ba0*/  BAR.SYNC.DEFER_BLOCKING 0x0 ;  /* 0x0000000000007b1d */ /* 0x000fe20000010000 */
[----:B------:R-:W-:Y:S02]  /*2bb0*/  PRMT R16, R16, 0x6540, R9 ;  /* 0x0000654010107816 */ /* 0x000fe40000000009 */
[----:B------:R-:W-:Y:S02]  /*2bc0*/  SEL R18, R27, 0x3, P0 ;  /* 0x000000031b127807 */ /* 0x000fe40000000000 */
[----:B------:R-:W-:Y:S02]  /*2bd0*/  SEL R26, R26, 0x3, P1 ;  /* 0x000000031a1a7807 */ /* 0x000fe40000800000 */
[----:B------:R-:W-:Y:S02]  /*2be0*/  SEL R20, R25, 0x3, P2 ;  /* 0x0000000319147807 */ /* 0x000fe40001000000 */
[----:B------:R-:W-:-:S02]  /*2bf0*/  SEL R24, R24, 0x3, P3 ;  /* 0x0000000318187807 */ /* 0x000fc40001800000 */
[----:B------:R-:W-:Y:S02]  /*2c00*/  ISETP.NE.AND P0, PT, R61, RZ, PT ;  /* 0x000000ff3d00720c */ /* 0x000fe40003f05270 */
[----:B------:R-:W-:Y:S02]  /*2c10*/  ISETP.NE.AND P1, PT, R51, RZ, PT ;  /* 0x000000ff3300720c */ /* 0x000fe40003f25270 */
[----:B------:R-:W-:Y:S02]  /*2c20*/  ISETP.NE.AND P2, PT, R46, RZ, PT ;  /* 0x000000ff2e00720c */ /* 0x000fe40003f45270 */
[----:B------:R-:W-:Y:S02]  /*2c30*/  ISETP.NE.AND P3, PT, R45, RZ, PT ;  /* 0x000000ff2d00720c */ /* 0x000fe40003f65270 */
[----:B------:R-:W-:Y:S02]  /*2c40*/  SEL R4, R4, 0x2, P5 ;  /* 0x0000000204047807 */ /* 0x000fe40002800000 */
[----:B------:R-:W-:-:S02]  /*2c50*/  SEL R0, R0, 0x2, P6 ;  /* 0x0000000200007807 */ /* 0x000fc40003000000 */
[----:B------:R-:W-:Y:S01]  /*2c60*/  SHF.R.S32.HI R9, RZ, 0x1f, R16 ;  /* 0x0000001fff097819 */ /* 0x000fe20000011410 */
[----:B------:R0:W-:Y:S01]  /*2c70*/  STS.U8 [R63], R6 ;  /* 0x000000063f007388 */ /* 0x0001e20000000000 */
[----:B------:R-:W-:Y:S02]  /*2c80*/  LOP3.LUT R2, R7, R2, RZ, 0xfc, !PT ;  /* 0x0000000207027212 */ /* 0x000fe400078efcff */
[----:B------:R-:W-:Y:S02]  /*2c90*/  LOP3.LUT R7, R8, 0xf0, RZ, 0xc0, !PT ;  /* 0x000000f008077812 */ /* 0x000fe400078ec0ff */
[----:B------:R-:W-:Y:S02]  /*2ca0*/  SEL R8, R5, 0x3, P2 ;  /* 0x0000000305087807 */ /* 0x000fe40001000000 */
[----:B------:R-:W-:Y:S02]  /*2cb0*/  SEL R4, R4, 0x3, P1 ;  /* 0x0000000304047807 */ /* 0x000fe40000800000 */
[----:B------:R-:W-:-:S02]  /*2cc0*/  SEL R0, R0, 0x3, P0 ;  /* 0x0000000300007807 */ /* 0x000fc40000000000 */
[----:B0-----:R-:W-:Y:S02]  /*2cd0*/  SEL R6, R3, 0x3, P3 ;  /* 0x0000000303067807 */ /* 0x001fe40001800000 */
[----:B------:R-:W-:Y:S01]  /*2ce0*/  LEA.HI R9, R9, R16, RZ, 0x6 ;  /* 0x0000001009097211 */ /* 0x000fe200078f30ff */
[----:B------:R0:W-:Y:S03]  /*2cf0*/  STS.U8 [R63+0x10], R64 ;  /* 0x000010403f007388 */ /* 0x0001e60000000000 */
[----:B------:R-:W-:Y:S01]  /*2d00*/  LOP3.LUT R11, R9, 0xffffffc0, RZ, 0xc0, !PT ;  /* 0xffffffc0090b7812 */ /* 0x000fe200078ec0ff */
[----:B------:R0:W-:Y:S04]  /*2d10*/  STS.U8 [R63+0x20], R22 ;  /* 0x000020163f007388 */ /* 0x0001e80000000000 */
        /* <DEDUP_REMOVED lines=12> */
[----:B------:R0:W-:Y:S01]  /*2de0*/  STS.U8 [R63+0xf0], R0 ;  /* 0x0000f0003f007388 */ /* 0x0001e20000000000 */
[----:B------:R-:W-:-:S02]  /*2df0*/  IMAD.IADD R11, R16, 0x1, -R11 ;  /* 0x00000001100b7824 */ /* 0x000fc400078e0a0b */
[----:B------:R-:W-:Y:S01]  /*2e00*/  IMAD.SHL.U32 R9, R9, 0x400, RZ ;  /* 0x0000040009097824 */ /* 0x000fe200078e00ff */
[----:B------:R-:W-:Y:S01]  /*2e10*/  BAR.SYNC.DEFER_BLOCKING 0x0 ;  /* 0x0000000000007b1d */ /* 0x000fe20000010000 */
[C---:B------:R-:W-:Y:S01]  /*2e20*/  ISETP.GE.AND P4, PT, R2.reuse, 0x400, PT ;  /* 0x000004000200780c */ /* 0x040fe20003f86270 */
[----:B------:R-:W-:Y:S02]  /*2e30*/  IMAD R11, R2, 0x40, R11 ;  /* 0x00000040020b7824 */ /* 0x000fe400078e020b */
[----:B------:R-:W-:Y:S02]  /*2e40*/  LOP3.LUT R2, R9, 0xffff0000, RZ, 0xc0, !PT ;  /* 0xffff000009027812 */ /* 0x000fe400078ec0ff */
[----:B------:R-:W-:Y:S02]  /*2e50*/  ISETP.LT.AND P4, PT, R16, 0x100, !P4 ;  /* 0x000001001000780c */ /* 0x000fe40006781270 */
[----:B------:R-:W-:Y:S01]  /*2e60*/  LOP3.LUT R10, R10, 0xff0, RZ, 0xc0, !PT ;  /* 0x00000ff00a0a7812 */ /* 0x000fe200078ec0ff */
[----:B------:R-:W-:-:S03]  /*2e70*/  IMAD.IADD R11, R11, 0x1, R2 ;  /* 0x000000010b0b7824 */ /* 0x000fc600078e0202 */
[----:B------:R-:W-:Y:S01]  /*2e80*/  IADD3 R7, R10, UR4, R7 ;  /* 0x000000040a077c10 */ /* 0x000fe2000fffe007 */
[----:B------:R-:W-:Y:S02]  /*2e90*/  ULDC.64 UR4, c[0x0][0x220] ;  /* 0x0000880000047ab9 */ /* 0x000fe40000000a00 */
[----:B------:R-:W-:-:S04]  /*2ea0*/  IADD3 R2, P0, R11, UR4, RZ ;  /* 0x000000040b027c10 */ /* 0x000fc8000ff1e0ff */
[----:B------:R-:W-:Y:S01]  /*2eb0*/  LEA.HI.X.SX32 R3, R11, UR5, 0x1, P0 ;  /* 0x000000050b037c11 */ /* 0x000fe200080f0eff */
[----:B0-----:R-:W-:Y:S08]  /*2ec0*/  @!P4 EXIT ;  /* 0x000000000000c94d */ /* 0x001ff00003800000 */
[----:B------:R-:W0:Y:S04]  /*2ed0*/  LDS.128 R4, [R7] ;  /* 0x0000000007047984 */ /* 0x000e280000000c00 */
[----:B0-----:R-:W-:Y:S01]  /*2ee0*/  STG.E.128 desc[UR6][R2.64], R4 ;  /* 0x0000000402007986 */ /* 0x001fe2000c101d06 */
[----:B------:R-:W-:Y:S05]  /*2ef0*/  EXIT ;  /* 0x000000000000794d */ /* 0x000fea0003800000 */
.L_x_0:
[----:B------:R-:W-:-:S00]  /*2f00*/  BRA `(.L_x_0) ;  /* 0xfffffffc00fc7947 */ /* 0x000fc0000383ffff */
[----:B------:R-:W-:-:S00]  /*2f10*/  NOP ;  /* 0x0000000000007918 */ /* 0x000fc00000000000 */
        /* <DEDUP_REMOVED lines=14> */
.L_x_1:


//--------------------- .nv.shared.triton_poi_fused_max_pool2d_with_indices_11 --------------------------
	.section	.nv.shared.triton_poi_fused_max_pool2d_with_indices_11,"aw",@nobits
	.sectionflags	@""
	.align	16
	.zero		1024


//--------------------- .nv.constant0.triton_poi_fused_max_pool2d_with_indices_11 --------------------------
	.section	.nv.constant0.triton_poi_fused_max_pool2d_with_indices_11,"a",@progbits
	.sectionflags	@""
	.align	4
.nv.constant0.triton_poi_fused_max_pool2d_with_indices_11:
	.zero		560
